//
// Generated by NVIDIA NVVM Compiler
//
// Compiler Build ID: CL-36424714
// Cuda compilation tools, release 13.0, V13.0.88
// Based on NVVM 20.0.0
//

.version 9.0
.target sm_100
.address_size 64

	// .globl	_Z13searchPatternPKciiS0_iPi
.extern .func  (.param .b32 func_retval0) vprintf
(
	.param .b64 vprintf_param_0,
	.param .b64 vprintf_param_1
)
;
.global .align 1 .b8 $str[9] = {84, 73, 68, 58, 32, 37, 100, 10};
.global .align 1 .b8 $str$1[32] = {84, 104, 114, 101, 97, 100, 32, 37, 100, 32, 105, 115, 32, 112, 114, 111, 99, 101, 115, 115, 105, 110, 103, 32, 114, 111, 119, 32, 37, 100, 10};
.global .align 1 .b8 $str$2[14] = {82, 111, 119, 32, 99, 111, 110, 116, 101, 110, 116, 58, 32};
.global .align 1 .b8 $str$3[3] = {37, 99};
.global .align 1 .b8 $str$4[2] = {10};
.global .align 1 .b8 $str$5[4] = {37, 100, 10};
.global .align 1 .b8 $str$6[46] = {84, 104, 114, 101, 97, 100, 32, 37, 100, 32, 102, 111, 117, 110, 100, 32, 97, 32, 109, 97, 116, 99, 104, 32, 97, 116, 32, 112, 111, 115, 105, 116, 105, 111, 110, 32, 40, 37, 100, 44, 32, 37, 100, 41, 10};

.visible .entry _Z13searchPatternPKciiS0_iPi(
	.param .u64 .ptr .align 1 _Z13searchPatternPKciiS0_iPi_param_0,
	.param .u32 _Z13searchPatternPKciiS0_iPi_param_1,
	.param .u32 _Z13searchPatternPKciiS0_iPi_param_2,
	.param .u64 .ptr .align 1 _Z13searchPatternPKciiS0_iPi_param_3,
	.param .u32 _Z13searchPatternPKciiS0_iPi_param_4,
	.param .u64 .ptr .align 1 _Z13searchPatternPKciiS0_iPi_param_5
)
{
	.local .align 8 .b8 	__local_depot0[16];
	.reg .b64 	%SP;
	.reg .b64 	%SPL;
	.reg .pred 	%p<23>;
	.reg .b16 	%rs<3>;
	.reg .b32 	%r<261>;
	.reg .b64 	%rd<86>;

	mov.u64 	%SPL, __local_depot0;
	cvta.local.u64 	%SP, %SPL;
	ld.param.u32 	%r54, [_Z13searchPatternPKciiS0_iPi_param_1];
	ld.param.u32 	%r52, [_Z13searchPatternPKciiS0_iPi_param_2];
	ld.param.u32 	%r53, [_Z13searchPatternPKciiS0_iPi_param_4];
	ld.param.u64 	%rd15, [_Z13searchPatternPKciiS0_iPi_param_5];
	cvta.to.global.u64 	%rd1, %rd15;
	add.u64 	%rd16, %SP, 0;
	add.u64 	%rd2, %SPL, 0;
	mov.u32 	%r55, %ctaid.x;
	mov.u32 	%r56, %ntid.x;
	mov.u32 	%r57, %tid.x;
	mad.lo.s32 	%r1, %r55, %r56, %r57;
	st.local.u32 	[%rd2], %r1;
	mov.u64 	%rd17, $str;
	cvta.global.u64 	%rd18, %rd17;
	{ // callseq 0, 0
	.param .b64 param0;
	st.param.b64 	[param0], %rd18;
	.param .b64 param1;
	st.param.b64 	[param1], %rd16;
	.param .b32 retval0;
	call.uni (retval0), 
	vprintf, 
	(
	param0, 
	param1
	);
	ld.param.b32 	%r58, [retval0];
	} // callseq 0
	setp.ge.s32 	%p1, %r1, %r54;
	@%p1 bra 	$L__BB0_31;
	ld.param.u64 	%rd81, [_Z13searchPatternPKciiS0_iPi_param_0];
	cvta.to.global.u64 	%rd3, %rd81;
	mul.lo.s32 	%r60, %r52, %r1;
	cvt.s64.s32 	%rd4, %r60;
	add.s32 	%r6, %r1, 1;
	st.local.v2.u32 	[%rd2], {%r1, %r6};
	mov.u64 	%rd19, $str$1;
	cvta.global.u64 	%rd20, %rd19;
	{ // callseq 1, 0
	.param .b64 param0;
	st.param.b64 	[param0], %rd20;
	.param .b64 param1;
	st.param.b64 	[param1], %rd16;
	.param .b32 retval0;
	call.uni (retval0), 
	vprintf, 
	(
	param0, 
	param1
	);
	ld.param.b32 	%r61, [retval0];
	} // callseq 1
	mov.u64 	%rd22, $str$2;
	cvta.global.u64 	%rd23, %rd22;
	{ // callseq 2, 0
	.param .b64 param0;
	st.param.b64 	[param0], %rd23;
	.param .b64 param1;
	st.param.b64 	[param1], 0;
	.param .b32 retval0;
	call.uni (retval0), 
	vprintf, 
	(
	param0, 
	param1
	);
	ld.param.b32 	%r63, [retval0];
	} // callseq 2
	setp.lt.s32 	%p2, %r52, 1;
	@%p2 bra 	$L__BB0_14;
	setp.lt.u32 	%p3, %r52, 16;
	mov.b32 	%r244, 0;
	@%p3 bra 	$L__BB0_5;
	and.b32  	%r244, %r52, 2147483632;
	neg.s32 	%r242, %r244;
	add.s64 	%rd24, %rd4, %rd3;
	add.s64 	%rd84, %rd24, 7;
	mov.u64 	%rd25, $str$3;
$L__BB0_4:
	.pragma "nounroll";
	ld.global.s8 	%r67, [%rd84+-7];
	st.local.u32 	[%rd2], %r67;
	cvta.global.u64 	%rd26, %rd25;
	{ // callseq 3, 0
	.param .b64 param0;
	st.param.b64 	[param0], %rd26;
	.param .b64 param1;
	st.param.b64 	[param1], %rd16;
	.param .b32 retval0;
	call.uni (retval0), 
	vprintf, 
	(
	param0, 
	param1
	);
	ld.param.b32 	%r68, [retval0];
	} // callseq 3
	ld.global.s8 	%r70, [%rd84+-6];
	st.local.u32 	[%rd2], %r70;
	{ // callseq 4, 0
	.param .b64 param0;
	st.param.b64 	[param0], %rd26;
	.param .b64 param1;
	st.param.b64 	[param1], %rd16;
	.param .b32 retval0;
	call.uni (retval0), 
	vprintf, 
	(
	param0, 
	param1
	);
	ld.param.b32 	%r71, [retval0];
	} // callseq 4
	ld.global.s8 	%r73, [%rd84+-5];
	st.local.u32 	[%rd2], %r73;
	{ // callseq 5, 0
	.param .b64 param0;
	st.param.b64 	[param0], %rd26;
	.param .b64 param1;
	st.param.b64 	[param1], %rd16;
	.param .b32 retval0;
	call.uni (retval0), 
	vprintf, 
	(
	param0, 
	param1
	);
	ld.param.b32 	%r74, [retval0];
	} // callseq 5
	ld.global.s8 	%r76, [%rd84+-4];
	st.local.u32 	[%rd2], %r76;
	{ // callseq 6, 0
	.param .b64 param0;
	st.param.b64 	[param0], %rd26;
	.param .b64 param1;
	st.param.b64 	[param1], %rd16;
	.param .b32 retval0;
	call.uni (retval0), 
	vprintf, 
	(
	param0, 
	param1
	);
	ld.param.b32 	%r77, [retval0];
	} // callseq 6
	ld.global.s8 	%r79, [%rd84+-3];
	st.local.u32 	[%rd2], %r79;
	{ // callseq 7, 0
	.param .b64 param0;
	st.param.b64 	[param0], %rd26;
	.param .b64 param1;
	st.param.b64 	[param1], %rd16;
	.param .b32 retval0;
	call.uni (retval0), 
	vprintf, 
	(
	param0, 
	param1
	);
	ld.param.b32 	%r80, [retval0];
	} // callseq 7
	ld.global.s8 	%r82, [%rd84+-2];
	st.local.u32 	[%rd2], %r82;
	{ // callseq 8, 0
	.param .b64 param0;
	st.param.b64 	[param0], %rd26;
	.param .b64 param1;
	st.param.b64 	[param1], %rd16;
	.param .b32 retval0;
	call.uni (retval0), 
	vprintf, 
	(
	param0, 
	param1
	);
	ld.param.b32 	%r83, [retval0];
	} // callseq 8
	ld.global.s8 	%r85, [%rd84+-1];
	st.local.u32 	[%rd2], %r85;
	{ // callseq 9, 0
	.param .b64 param0;
	st.param.b64 	[param0], %rd26;
	.param .b64 param1;
	st.param.b64 	[param1], %rd16;
	.param .b32 retval0;
	call.uni (retval0), 
	vprintf, 
	(
	param0, 
	param1
	);
	ld.param.b32 	%r86, [retval0];
	} // callseq 9
	ld.global.s8 	%r88, [%rd84];
	st.local.u32 	[%rd2], %r88;
	{ // callseq 10, 0
	.param .b64 param0;
	st.param.b64 	[param0], %rd26;
	.param .b64 param1;
	st.param.b64 	[param1], %rd16;
	.param .b32 retval0;
	call.uni (retval0), 
	vprintf, 
	(
	param0, 
	param1
	);
	ld.param.b32 	%r89, [retval0];
	} // callseq 10
	ld.global.s8 	%r91, [%rd84+1];
	st.local.u32 	[%rd2], %r91;
	{ // callseq 11, 0
	.param .b64 param0;
	st.param.b64 	[param0], %rd26;
	.param .b64 param1;
	st.param.b64 	[param1], %rd16;
	.param .b32 retval0;
	call.uni (retval0), 
	vprintf, 
	(
	param0, 
	param1
	);
	ld.param.b32 	%r92, [retval0];
	} // callseq 11
	ld.global.s8 	%r94, [%rd84+2];
	st.local.u32 	[%rd2], %r94;
	{ // callseq 12, 0
	.param .b64 param0;
	st.param.b64 	[param0], %rd26;
	.param .b64 param1;
	st.param.b64 	[param1], %rd16;
	.param .b32 retval0;
	call.uni (retval0), 
	vprintf, 
	(
	param0, 
	param1
	);
	ld.param.b32 	%r95, [retval0];
	} // callseq 12
	ld.global.s8 	%r97, [%rd84+3];
	st.local.u32 	[%rd2], %r97;
	{ // callseq 13, 0
	.param .b64 param0;
	st.param.b64 	[param0], %rd26;
	.param .b64 param1;
	st.param.b64 	[param1], %rd16;
	.param .b32 retval0;
	call.uni (retval0), 
	vprintf, 
	(
	param0, 
	param1
	);
	ld.param.b32 	%r98, [retval0];
	} // callseq 13
	ld.global.s8 	%r100, [%rd84+4];
	st.local.u32 	[%rd2], %r100;
	{ // callseq 14, 0
	.param .b64 param0;
	st.param.b64 	[param0], %rd26;
	.param .b64 param1;
	st.param.b64 	[param1], %rd16;
	.param .b32 retval0;
	call.uni (retval0), 
	vprintf, 
	(
	param0, 
	param1
	);
	ld.param.b32 	%r101, [retval0];
	} // callseq 14
	ld.global.s8 	%r103, [%rd84+5];
	st.local.u32 	[%rd2], %r103;
	{ // callseq 15, 0
	.param .b64 param0;
	st.param.b64 	[param0], %rd26;
	.param .b64 param1;
	st.param.b64 	[param1], %rd16;
	.param .b32 retval0;
	call.uni (retval0), 
	vprintf, 
	(
	param0, 
	param1
	);
	ld.param.b32 	%r104, [retval0];
	} // callseq 15
	ld.global.s8 	%r106, [%rd84+6];
	st.local.u32 	[%rd2], %r106;
	{ // callseq 16, 0
	.param .b64 param0;
	st.param.b64 	[param0], %rd26;
	.param .b64 param1;
	st.param.b64 	[param1], %rd16;
	.param .b32 retval0;
	call.uni (retval0), 
	vprintf, 
	(
	param0, 
	param1
	);
	ld.param.b32 	%r107, [retval0];
	} // callseq 16
	ld.global.s8 	%r109, [%rd84+7];
	st.local.u32 	[%rd2], %r109;
	{ // callseq 17, 0
	.param .b64 param0;
	st.param.b64 	[param0], %rd26;
	.param .b64 param1;
	st.param.b64 	[param1], %rd16;
	.param .b32 retval0;
	call.uni (retval0), 
	vprintf, 
	(
	param0, 
	param1
	);
	ld.param.b32 	%r110, [retval0];
	} // callseq 17
	ld.global.s8 	%r112, [%rd84+8];
	st.local.u32 	[%rd2], %r112;
	{ // callseq 18, 0
	.param .b64 param0;
	st.param.b64 	[param0], %rd26;
	.param .b64 param1;
	st.param.b64 	[param1], %rd16;
	.param .b32 retval0;
	call.uni (retval0), 
	vprintf, 
	(
	param0, 
	param1
	);
	ld.param.b32 	%r113, [retval0];
	} // callseq 18
	add.s32 	%r242, %r242, 16;
	add.s64 	%rd84, %rd84, 16;
	setp.ne.s32 	%p4, %r242, 0;
	@%p4 bra 	$L__BB0_4;
$L__BB0_5:
	and.b32  	%r12, %r52, 15;
	setp.eq.s32 	%p5, %r12, 0;
	@%p5 bra 	$L__BB0_14;
	add.s64 	%rd8, %rd3, %rd4;
	and.b32  	%r13, %r52, 7;
	setp.lt.u32 	%p6, %r12, 8;
	@%p6 bra 	$L__BB0_8;
	cvt.u64.u32 	%rd28, %r244;
	add.s64 	%rd29, %rd8, %rd28;
	ld.global.s8 	%r115, [%rd29];
	st.local.u32 	[%rd2], %r115;
	mov.u64 	%rd30, $str$3;
	cvta.global.u64 	%rd31, %rd30;
	add.u64 	%rd32, %SP, 0;
	{ // callseq 19, 0
	.param .b64 param0;
	st.param.b64 	[param0], %rd31;
	.param .b64 param1;
	st.param.b64 	[param1], %rd32;
	.param .b32 retval0;
	call.uni (retval0), 
	vprintf, 
	(
	param0, 
	param1
	);
	ld.param.b32 	%r116, [retval0];
	} // callseq 19
	ld.global.s8 	%r118, [%rd29+1];
	st.local.u32 	[%rd2], %r118;
	{ // callseq 20, 0
	.param .b64 param0;
	st.param.b64 	[param0], %rd31;
	.param .b64 param1;
	st.param.b64 	[param1], %rd32;
	.param .b32 retval0;
	call.uni (retval0), 
	vprintf, 
	(
	param0, 
	param1
	);
	ld.param.b32 	%r119, [retval0];
	} // callseq 20
	ld.global.s8 	%r121, [%rd29+2];
	st.local.u32 	[%rd2], %r121;
	{ // callseq 21, 0
	.param .b64 param0;
	st.param.b64 	[param0], %rd31;
	.param .b64 param1;
	st.param.b64 	[param1], %rd32;
	.param .b32 retval0;
	call.uni (retval0), 
	vprintf, 
	(
	param0, 
	param1
	);
	ld.param.b32 	%r122, [retval0];
	} // callseq 21
	ld.global.s8 	%r124, [%rd29+3];
	st.local.u32 	[%rd2], %r124;
	{ // callseq 22, 0
	.param .b64 param0;
	st.param.b64 	[param0], %rd31;
	.param .b64 param1;
	st.param.b64 	[param1], %rd32;
	.param .b32 retval0;
	call.uni (retval0), 
	vprintf, 
	(
	param0, 
	param1
	);
	ld.param.b32 	%r125, [retval0];
	} // callseq 22
	ld.global.s8 	%r127, [%rd29+4];
	st.local.u32 	[%rd2], %r127;
	{ // callseq 23, 0
	.param .b64 param0;
	st.param.b64 	[param0], %rd31;
	.param .b64 param1;
	st.param.b64 	[param1], %rd32;
	.param .b32 retval0;
	call.uni (retval0), 
	vprintf, 
	(
	param0, 
	param1
	);
	ld.param.b32 	%r128, [retval0];
	} // callseq 23
	ld.global.s8 	%r130, [%rd29+5];
	st.local.u32 	[%rd2], %r130;
	{ // callseq 24, 0
	.param .b64 param0;
	st.param.b64 	[param0], %rd31;
	.param .b64 param1;
	st.param.b64 	[param1], %rd32;
	.param .b32 retval0;
	call.uni (retval0), 
	vprintf, 
	(
	param0, 
	param1
	);
	ld.param.b32 	%r131, [retval0];
	} // callseq 24
	ld.global.s8 	%r133, [%rd29+6];
	st.local.u32 	[%rd2], %r133;
	{ // callseq 25, 0
	.param .b64 param0;
	st.param.b64 	[param0], %rd31;
	.param .b64 param1;
	st.param.b64 	[param1], %rd32;
	.param .b32 retval0;
	call.uni (retval0), 
	vprintf, 
	(
	param0, 
	param1
	);
	ld.param.b32 	%r134, [retval0];
	} // callseq 25
	ld.global.s8 	%r136, [%rd29+7];
	st.local.u32 	[%rd2], %r136;
	{ // callseq 26, 0
	.param .b64 param0;
	st.param.b64 	[param0], %rd31;
	.param .b64 param1;
	st.param.b64 	[param1], %rd32;
	.param .b32 retval0;
	call.uni (retval0), 
	vprintf, 
	(
	param0, 
	param1
	);
	ld.param.b32 	%r137, [retval0];
	} // callseq 26
	add.s32 	%r244, %r244, 8;
$L__BB0_8:
	setp.eq.s32 	%p7, %r13, 0;
	@%p7 bra 	$L__BB0_14;
	and.b32  	%r16, %r52, 3;
	setp.lt.u32 	%p8, %r13, 4;
	@%p8 bra 	$L__BB0_11;
	cvt.u64.u32 	%rd33, %r244;
	add.s64 	%rd34, %rd8, %rd33;
	ld.global.s8 	%r139, [%rd34];
	st.local.u32 	[%rd2], %r139;
	mov.u64 	%rd35, $str$3;
	cvta.global.u64 	%rd36, %rd35;
	add.u64 	%rd37, %SP, 0;
	{ // callseq 27, 0
	.param .b64 param0;
	st.param.b64 	[param0], %rd36;
	.param .b64 param1;
	st.param.b64 	[param1], %rd37;
	.param .b32 retval0;
	call.uni (retval0), 
	vprintf, 
	(
	param0, 
	param1
	);
	ld.param.b32 	%r140, [retval0];
	} // callseq 27
	ld.global.s8 	%r142, [%rd34+1];
	st.local.u32 	[%rd2], %r142;
	{ // callseq 28, 0
	.param .b64 param0;
	st.param.b64 	[param0], %rd36;
	.param .b64 param1;
	st.param.b64 	[param1], %rd37;
	.param .b32 retval0;
	call.uni (retval0), 
	vprintf, 
	(
	param0, 
	param1
	);
	ld.param.b32 	%r143, [retval0];
	} // callseq 28
	ld.global.s8 	%r145, [%rd34+2];
	st.local.u32 	[%rd2], %r145;
	{ // callseq 29, 0
	.param .b64 param0;
	st.param.b64 	[param0], %rd36;
	.param .b64 param1;
	st.param.b64 	[param1], %rd37;
	.param .b32 retval0;
	call.uni (retval0), 
	vprintf, 
	(
	param0, 
	param1
	);
	ld.param.b32 	%r146, [retval0];
	} // callseq 29
	ld.global.s8 	%r148, [%rd34+3];
	st.local.u32 	[%rd2], %r148;
	{ // callseq 30, 0
	.param .b64 param0;
	st.param.b64 	[param0], %rd36;
	.param .b64 param1;
	st.param.b64 	[param1], %rd37;
	.param .b32 retval0;
	call.uni (retval0), 
	vprintf, 
	(
	param0, 
	param1
	);
	ld.param.b32 	%r149, [retval0];
	} // callseq 30
	add.s32 	%r244, %r244, 4;
$L__BB0_11:
	setp.eq.s32 	%p9, %r16, 0;
	@%p9 bra 	$L__BB0_14;
	cvt.u64.u32 	%rd38, %r244;
	add.s64 	%rd39, %rd4, %rd38;
	add.s64 	%rd85, %rd3, %rd39;
	neg.s32 	%r246, %r16;
	mov.u64 	%rd40, $str$3;
	add.u64 	%rd42, %SP, 0;
$L__BB0_13:
	.pragma "nounroll";
	ld.global.s8 	%r151, [%rd85];
	st.local.u32 	[%rd2], %r151;
	cvta.global.u64 	%rd41, %rd40;
	{ // callseq 31, 0
	.param .b64 param0;
	st.param.b64 	[param0], %rd41;
	.param .b64 param1;
	st.param.b64 	[param1], %rd42;
	.param .b32 retval0;
	call.uni (retval0), 
	vprintf, 
	(
	param0, 
	param1
	);
	ld.param.b32 	%r152, [retval0];
	} // callseq 31
	add.s64 	%rd85, %rd85, 1;
	add.s32 	%r246, %r246, 1;
	setp.ne.s32 	%p10, %r246, 0;
	@%p10 bra 	$L__BB0_13;
$L__BB0_14:
	mov.u64 	%rd43, $str$4;
	cvta.global.u64 	%rd44, %rd43;
	{ // callseq 32, 0
	.param .b64 param0;
	st.param.b64 	[param0], %rd44;
	.param .b64 param1;
	st.param.b64 	[param1], 0;
	.param .b32 retval0;
	call.uni (retval0), 
	vprintf, 
	(
	param0, 
	param1
	);
	ld.param.b32 	%r155, [retval0];
	} // callseq 32
	sub.s32 	%r22, %r52, %r53;
	setp.lt.s32 	%p11, %r22, 0;
	mov.b32 	%r260, 0;
	@%p11 bra 	$L__BB0_30;
	setp.lt.s32 	%p12, %r53, 1;
	@%p12 bra 	$L__BB0_22;
	ld.param.u64 	%rd83, [_Z13searchPatternPKciiS0_iPi_param_3];
	add.s32 	%r23, %r22, 1;
	cvta.to.global.u64 	%rd12, %rd83;
	mov.b32 	%r248, 0;
	mov.u64 	%rd74, $str$5;
	add.u64 	%rd76, %SP, 0;
	mov.u64 	%rd77, $str$6;
	mov.u32 	%r260, %r248;
$L__BB0_17:
	mov.b32 	%r250, 0;
$L__BB0_18:
	ld.param.u64 	%rd82, [_Z13searchPatternPKciiS0_iPi_param_0];
	add.s32 	%r29, %r250, %r248;
	cvt.u64.u32 	%rd66, %r29;
	cvta.to.global.u64 	%rd67, %rd82;
	add.s64 	%rd68, %rd67, %rd4;
	add.s64 	%rd69, %rd68, %rd66;
	ld.global.u8 	%rs1, [%rd69];
	cvt.u64.u32 	%rd70, %r250;
	add.s64 	%rd71, %rd12, %rd70;
	ld.global.u8 	%rs2, [%rd71];
	setp.ne.s16 	%p19, %rs1, %rs2;
	@%p19 bra 	$L__BB0_21;
	setp.eq.s32 	%p20, %r250, 0;
	add.s32 	%r227, %r29, 1;
	selp.b32 	%r252, %r227, %r252, %p20;
	add.s32 	%r250, %r250, 1;
	setp.eq.s32 	%p21, %r250, %r53;
	@%p21 bra 	$L__BB0_20;
	bra.uni 	$L__BB0_18;
$L__BB0_20:
	cvt.u32.u64 	%r228, %rd4;
	add.s32 	%r229, %r260, %r228;
	shl.b32 	%r230, %r229, 1;
	mul.wide.s32 	%rd72, %r230, 4;
	add.s64 	%rd73, %rd1, %rd72;
	st.global.u32 	[%rd73], %r6;
	st.local.u32 	[%rd2], %r230;
	cvta.global.u64 	%rd75, %rd74;
	{ // callseq 54, 0
	.param .b64 param0;
	st.param.b64 	[param0], %rd75;
	.param .b64 param1;
	st.param.b64 	[param1], %rd76;
	.param .b32 retval0;
	call.uni (retval0), 
	vprintf, 
	(
	param0, 
	param1
	);
	ld.param.b32 	%r231, [retval0];
	} // callseq 54
	or.b32  	%r233, %r230, 1;
	st.global.u32 	[%rd73+4], %r252;
	st.local.u32 	[%rd2], %r233;
	{ // callseq 55, 0
	.param .b64 param0;
	st.param.b64 	[param0], %rd75;
	.param .b64 param1;
	st.param.b64 	[param1], %rd76;
	.param .b32 retval0;
	call.uni (retval0), 
	vprintf, 
	(
	param0, 
	param1
	);
	ld.param.b32 	%r234, [retval0];
	} // callseq 55
	add.s32 	%r260, %r260, 1;
	st.local.v2.u32 	[%rd2], {%r1, %r6};
	st.local.u32 	[%rd2+8], %r252;
	cvta.global.u64 	%rd78, %rd77;
	{ // callseq 56, 0
	.param .b64 param0;
	st.param.b64 	[param0], %rd78;
	.param .b64 param1;
	st.param.b64 	[param1], %rd76;
	.param .b32 retval0;
	call.uni (retval0), 
	vprintf, 
	(
	param0, 
	param1
	);
	ld.param.b32 	%r236, [retval0];
	} // callseq 56
$L__BB0_21:
	add.s32 	%r248, %r248, 1;
	setp.eq.s32 	%p22, %r248, %r23;
	@%p22 bra 	$L__BB0_30;
	bra.uni 	$L__BB0_17;
$L__BB0_22:
	add.s32 	%r36, %r22, 1;
	and.b32  	%r37, %r36, 3;
	setp.lt.u32 	%p13, %r22, 3;
	mov.b32 	%r260, 0;
	@%p13 bra 	$L__BB0_25;
	cvt.u32.u64 	%r160, %rd4;
	and.b32  	%r260, %r36, -4;
	neg.s32 	%r255, %r260;
	shl.b32 	%r161, %r160, 1;
	add.s32 	%r254, %r161, 3;
	mov.u64 	%rd47, $str$5;
	add.u64 	%rd49, %SP, 0;
	mov.u64 	%rd50, $str$6;
$L__BB0_24:
	.pragma "nounroll";
	add.s32 	%r162, %r254, -3;
	mul.wide.s32 	%rd45, %r162, 4;
	add.s64 	%rd46, %rd1, %rd45;
	st.global.u32 	[%rd46], %r6;
	st.local.u32 	[%rd2], %r162;
	cvta.global.u64 	%rd48, %rd47;
	{ // callseq 33, 0
	.param .b64 param0;
	st.param.b64 	[param0], %rd48;
	.param .b64 param1;
	st.param.b64 	[param1], %rd49;
	.param .b32 retval0;
	call.uni (retval0), 
	vprintf, 
	(
	param0, 
	param1
	);
	ld.param.b32 	%r163, [retval0];
	} // callseq 33
	add.s32 	%r165, %r254, -2;
	st.local.u32 	[%rd2], %r165;
	{ // callseq 34, 0
	.param .b64 param0;
	st.param.b64 	[param0], %rd48;
	.param .b64 param1;
	st.param.b64 	[param1], %rd49;
	.param .b32 retval0;
	call.uni (retval0), 
	vprintf, 
	(
	param0, 
	param1
	);
	ld.param.b32 	%r166, [retval0];
	} // callseq 34
	st.local.v2.u32 	[%rd2], {%r1, %r6};
	cvta.global.u64 	%rd51, %rd50;
	{ // callseq 35, 0
	.param .b64 param0;
	st.param.b64 	[param0], %rd51;
	.param .b64 param1;
	st.param.b64 	[param1], %rd49;
	.param .b32 retval0;
	call.uni (retval0), 
	vprintf, 
	(
	param0, 
	param1
	);
	ld.param.b32 	%r168, [retval0];
	} // callseq 35
	add.s32 	%r170, %r254, -1;
	st.global.u32 	[%rd46+8], %r6;
	st.local.u32 	[%rd2], %r170;
	{ // callseq 36, 0
	.param .b64 param0;
	st.param.b64 	[param0], %rd48;
	.param .b64 param1;
	st.param.b64 	[param1], %rd49;
	.param .b32 retval0;
	call.uni (retval0), 
	vprintf, 
	(
	param0, 
	param1
	);
	ld.param.b32 	%r171, [retval0];
	} // callseq 36
	add.s32 	%r173, %r254, 4;
	st.local.u32 	[%rd2], %r254;
	{ // callseq 37, 0
	.param .b64 param0;
	st.param.b64 	[param0], %rd48;
	.param .b64 param1;
	st.param.b64 	[param1], %rd49;
	.param .b32 retval0;
	call.uni (retval0), 
	vprintf, 
	(
	param0, 
	param1
	);
	ld.param.b32 	%r174, [retval0];
	} // callseq 37
	st.local.v2.u32 	[%rd2], {%r1, %r6};
	{ // callseq 38, 0
	.param .b64 param0;
	st.param.b64 	[param0], %rd51;
	.param .b64 param1;
	st.param.b64 	[param1], %rd49;
	.param .b32 retval0;
	call.uni (retval0), 
	vprintf, 
	(
	param0, 
	param1
	);
	ld.param.b32 	%r176, [retval0];
	} // callseq 38
	add.s32 	%r178, %r254, 1;
	st.global.u32 	[%rd46+16], %r6;
	st.local.u32 	[%rd2], %r178;
	{ // callseq 39, 0
	.param .b64 param0;
	st.param.b64 	[param0], %rd48;
	.param .b64 param1;
	st.param.b64 	[param1], %rd49;
	.param .b32 retval0;
	call.uni (retval0), 
	vprintf, 
	(
	param0, 
	param1
	);
	ld.param.b32 	%r179, [retval0];
	} // callseq 39
	add.s32 	%r181, %r254, 2;
	st.local.u32 	[%rd2], %r181;
	{ // callseq 40, 0
	.param .b64 param0;
	st.param.b64 	[param0], %rd48;
	.param .b64 param1;
	st.param.b64 	[param1], %rd49;
	.param .b32 retval0;
	call.uni (retval0), 
	vprintf, 
	(
	param0, 
	param1
	);
	ld.param.b32 	%r182, [retval0];
	} // callseq 40
	st.local.v2.u32 	[%rd2], {%r1, %r6};
	{ // callseq 41, 0
	.param .b64 param0;
	st.param.b64 	[param0], %rd51;
	.param .b64 param1;
	st.param.b64 	[param1], %rd49;
	.param .b32 retval0;
	call.uni (retval0), 
	vprintf, 
	(
	param0, 
	param1
	);
	ld.param.b32 	%r184, [retval0];
	} // callseq 41
	add.s32 	%r186, %r254, 3;
	st.global.u32 	[%rd46+24], %r6;
	st.local.u32 	[%rd2], %r186;
	{ // callseq 42, 0
	.param .b64 param0;
	st.param.b64 	[param0], %rd48;
	.param .b64 param1;
	st.param.b64 	[param1], %rd49;
	.param .b32 retval0;
	call.uni (retval0), 
	vprintf, 
	(
	param0, 
	param1
	);
	ld.param.b32 	%r187, [retval0];
	} // callseq 42
	st.local.u32 	[%rd2], %r173;
	{ // callseq 43, 0
	.param .b64 param0;
	st.param.b64 	[param0], %rd48;
	.param .b64 param1;
	st.param.b64 	[param1], %rd49;
	.param .b32 retval0;
	call.uni (retval0), 
	vprintf, 
	(
	param0, 
	param1
	);
	ld.param.b32 	%r189, [retval0];
	} // callseq 43
	st.local.v2.u32 	[%rd2], {%r1, %r6};
	{ // callseq 44, 0
	.param .b64 param0;
	st.param.b64 	[param0], %rd51;
	.param .b64 param1;
	st.param.b64 	[param1], %rd49;
	.param .b32 retval0;
	call.uni (retval0), 
	vprintf, 
	(
	param0, 
	param1
	);
	ld.param.b32 	%r191, [retval0];
	} // callseq 44
	add.s32 	%r255, %r255, 4;
	add.s32 	%r254, %r254, 8;
	setp.ne.s32 	%p14, %r255, 0;
	@%p14 bra 	$L__BB0_24;
$L__BB0_25:
	setp.eq.s32 	%p15, %r37, 0;
	@%p15 bra 	$L__BB0_30;
	setp.eq.s32 	%p16, %r37, 1;
	@%p16 bra 	$L__BB0_28;
	cvt.u32.u64 	%r194, %rd4;
	add.s32 	%r195, %r260, %r194;
	shl.b32 	%r196, %r195, 1;
	mul.wide.s32 	%rd52, %r196, 4;
	add.s64 	%rd53, %rd1, %rd52;
	st.global.u32 	[%rd53], %r6;
	st.local.u32 	[%rd2], %r196;
	mov.u64 	%rd54, $str$5;
	cvta.global.u64 	%rd55, %rd54;
	add.u64 	%rd56, %SP, 0;
	{ // callseq 45, 0
	.param .b64 param0;
	st.param.b64 	[param0], %rd55;
	.param .b64 param1;
	st.param.b64 	[param1], %rd56;
	.param .b32 retval0;
	call.uni (retval0), 
	vprintf, 
	(
	param0, 
	param1
	);
	ld.param.b32 	%r197, [retval0];
	} // callseq 45
	or.b32  	%r199, %r196, 1;
	st.local.u32 	[%rd2], %r199;
	{ // callseq 46, 0
	.param .b64 param0;
	st.param.b64 	[param0], %rd55;
	.param .b64 param1;
	st.param.b64 	[param1], %rd56;
	.param .b32 retval0;
	call.uni (retval0), 
	vprintf, 
	(
	param0, 
	param1
	);
	ld.param.b32 	%r200, [retval0];
	} // callseq 46
	st.local.v2.u32 	[%rd2], {%r1, %r6};
	mov.u64 	%rd57, $str$6;
	cvta.global.u64 	%rd58, %rd57;
	{ // callseq 47, 0
	.param .b64 param0;
	st.param.b64 	[param0], %rd58;
	.param .b64 param1;
	st.param.b64 	[param1], %rd56;
	.param .b32 retval0;
	call.uni (retval0), 
	vprintf, 
	(
	param0, 
	param1
	);
	ld.param.b32 	%r202, [retval0];
	} // callseq 47
	add.s32 	%r204, %r196, 2;
	st.global.u32 	[%rd53+8], %r6;
	st.local.u32 	[%rd2], %r204;
	{ // callseq 48, 0
	.param .b64 param0;
	st.param.b64 	[param0], %rd55;
	.param .b64 param1;
	st.param.b64 	[param1], %rd56;
	.param .b32 retval0;
	call.uni (retval0), 
	vprintf, 
	(
	param0, 
	param1
	);
	ld.param.b32 	%r205, [retval0];
	} // callseq 48
	add.s32 	%r207, %r196, 3;
	st.local.u32 	[%rd2], %r207;
	{ // callseq 49, 0
	.param .b64 param0;
	st.param.b64 	[param0], %rd55;
	.param .b64 param1;
	st.param.b64 	[param1], %rd56;
	.param .b32 retval0;
	call.uni (retval0), 
	vprintf, 
	(
	param0, 
	param1
	);
	ld.param.b32 	%r208, [retval0];
	} // callseq 49
	st.local.v2.u32 	[%rd2], {%r1, %r6};
	{ // callseq 50, 0
	.param .b64 param0;
	st.param.b64 	[param0], %rd58;
	.param .b64 param1;
	st.param.b64 	[param1], %rd56;
	.param .b32 retval0;
	call.uni (retval0), 
	vprintf, 
	(
	param0, 
	param1
	);
	ld.param.b32 	%r210, [retval0];
	} // callseq 50
	add.s32 	%r260, %r260, 2;
$L__BB0_28:
	and.b32  	%r212, %r36, 1;
	setp.eq.b32 	%p17, %r212, 1;
	not.pred 	%p18, %p17;
	@%p18 bra 	$L__BB0_30;
	cvt.u32.u64 	%r213, %rd4;
	add.s32 	%r214, %r260, %r213;
	shl.b32 	%r215, %r214, 1;
	mul.wide.s32 	%rd59, %r215, 4;
	add.s64 	%rd60, %rd1, %rd59;
	st.global.u32 	[%rd60], %r6;
	st.local.u32 	[%rd2], %r215;
	mov.u64 	%rd61, $str$5;
	cvta.global.u64 	%rd62, %rd61;
	add.u64 	%rd63, %SP, 0;
	{ // callseq 51, 0
	.param .b64 param0;
	st.param.b64 	[param0], %rd62;
	.param .b64 param1;
	st.param.b64 	[param1], %rd63;
	.param .b32 retval0;
	call.uni (retval0), 
	vprintf, 
	(
	param0, 
	param1
	);
	ld.param.b32 	%r216, [retval0];
	} // callseq 51
	or.b32  	%r218, %r215, 1;
	st.local.u32 	[%rd2], %r218;
	{ // callseq 52, 0
	.param .b64 param0;
	st.param.b64 	[param0], %rd62;
	.param .b64 param1;
	st.param.b64 	[param1], %rd63;
	.param .b32 retval0;
	call.uni (retval0), 
	vprintf, 
	(
	param0, 
	param1
	);
	ld.param.b32 	%r219, [retval0];
	} // callseq 52
	st.local.v2.u32 	[%rd2], {%r1, %r6};
	mov.u64 	%rd64, $str$6;
	cvta.global.u64 	%rd65, %rd64;
	{ // callseq 53, 0
	.param .b64 param0;
	st.param.b64 	[param0], %rd65;
	.param .b64 param1;
	st.param.b64 	[param1], %rd63;
	.param .b32 retval0;
	call.uni (retval0), 
	vprintf, 
	(
	param0, 
	param1
	);
	ld.param.b32 	%r221, [retval0];
	} // callseq 53
	add.s32 	%r260, %r260, 1;
$L__BB0_30:
	cvt.u32.u64 	%r238, %rd4;
	add.s32 	%r239, %r260, %r238;
	shl.b32 	%r240, %r239, 1;
	mul.wide.s32 	%rd79, %r240, 4;
	add.s64 	%rd80, %rd1, %rd79;
	mov.b32 	%r241, -1;
	st.global.u32 	[%rd80], %r241;
	st.global.u32 	[%rd80+4], %r241;
$L__BB0_31:
	ret;

}


// ===== COMPILED SASS (sm_100) =====

	.target	sm_100

	.elftype	@"ET_EXEC"


//--------------------- .note.nv.tkinfo           --------------------------
	.section	.note.nv.tkinfo,"",@"SHT_NOTE"
	.sectionflags	@"SHF_NOTE_NV_TKINFO"
	.tkinfo
        /*0018*/ 	.word	0x00000002
        /*0030*/ 	.string	""
        /*0030*/ 	.string	"ptxas"
        /*0030*/ 	.string	"Cuda compilation tools, release 13.0, V13.0.88"
        /*0030*/ 	.string	"Build cuda_13.0.r13.0/compiler.36424714_0"
        /*0030*/ 	.string	"-arch sm_100 -m 64 "



//--------------------- .note.nv.cuinfo           --------------------------
	.section	.note.nv.cuinfo,"",@"SHT_NOTE"
	.sectionflags	@"SHF_NOTE_NV_CUINFO"
        /*0018*/ 	.short	0x0002
        /*001a*/ 	.short	0x0064
        /*001c*/ 	.short	0x0082
	.zero		2


//--------------------- .nv.info                  --------------------------
	.section	.nv.info,"",@"SHT_CUDA_INFO"
	.align	4


	//----- nvinfo : EIATTR_REGCOUNT
	.align		4
        /*0000*/ 	.byte	0x04, 0x2f
        /*0002*/ 	.short	(.L_8 - .L_7)
	.align		4
.L_7:
        /*0004*/ 	.word	index@(_Z13searchPatternPKciiS0_iPi)
        /*0008*/ 	.word	0x00000023


	//----- nvinfo : EIATTR_FRAME_SIZE
	.align		4
.L_8:
        /*000c*/ 	.byte	0x04, 0x11
        /*000e*/ 	.short	(.L_10 - .L_9)
	.align		4
.L_9:
        /*0010*/ 	.word	index@(_Z13searchPatternPKciiS0_iPi)
        /*0014*/ 	.word	0x00000010


	//----- nvinfo : EIATTR_MIN_STACK_SIZE
	.align		4
.L_10:
        /*0018*/ 	.byte	0x04, 0x12
        /*001a*/ 	.short	(.L_12 - .L_11)
	.align		4
.L_11:
        /*001c*/ 	.word	index@(_Z13searchPatternPKciiS0_iPi)
        /*0020*/ 	.word	0x00000010
.L_12:


//--------------------- .nv.compat                --------------------------
	.section	.nv.compat,"",@"SHT_CUDA_COMPAT_INFO"
	.align	4
        /*0000*/ 	.byte	0x02, 0x09, 0x00, 0x00, 0x02, 0x02, 0x01, 0x00, 0x02, 0x05, 0x05, 0x00, 0x03, 0x07, 0x01, 0x01
        /*0010*/ 	.byte	0x02, 0x03, 0x00, 0x00, 0x02, 0x06, 0x01, 0x00, 0x04, 0x0b, 0x08, 0x00, 0x09, 0x00, 0x00, 0x00
        /*0020*/ 	.byte	0x00, 0x00, 0x00, 0x00


//--------------------- .nv.info._Z13searchPatternPKciiS0_iPi --------------------------
	.section	.nv.info._Z13searchPatternPKciiS0_iPi,"",@"SHT_CUDA_INFO"
	.sectionflags	@""
	.align	4


	//----- nvinfo : EIATTR_CUDA_API_VERSION
	.align		4
        /*0000*/ 	.byte	0x04, 0x37
        /*0002*/ 	.short	(.L_14 - .L_13)
.L_13:
        /*0004*/ 	.word	0x00000082


	//----- nvinfo : EIATTR_KPARAM_INFO
	.align		4
.L_14:
        /*0008*/ 	.byte	0x04, 0x17
        /*000a*/ 	.short	(.L_16 - .L_15)
.L_15:
        /*000c*/ 	.word	0x00000000
        /*0010*/ 	.short	0x0005
        /*0012*/ 	.short	0x0020
        /*0014*/ 	.byte	0x00, 0xf5, 0x21, 0x00


	//----- nvinfo : EIATTR_KPARAM_INFO
	.align		4
.L_16:
        /*0018*/ 	.byte	0x04, 0x17
        /*001a*/ 	.short	(.L_18 - .L_17)
.L_17:
        /*001c*/ 	.word	0x00000000
        /*0020*/ 	.short	0x0004
        /*0022*/ 	.short	0x0018
        /*0024*/ 	.byte	0x00, 0xf0, 0x11, 0x00


	//----- nvinfo : EIATTR_KPARAM_INFO
	.align		4
.L_18:
        /*0028*/ 	.byte	0x04, 0x17
        /*002a*/ 	.short	(.L_20 - .L_19)
.L_19:
        /*002c*/ 	.word	0x00000000
        /*0030*/ 	.short	0x0003
        /*0032*/ 	.short	0x0010
        /*0034*/ 	.byte	0x00, 0xf5, 0x21, 0x00


	//----- nvinfo : EIATTR_KPARAM_INFO
	.align		4
.L_20:
        /*0038*/ 	.byte	0x04, 0x17
        /*003a*/ 	.short	(.L_22 - .L_21)
.L_21:
        /*003c*/ 	.word	0x00000000
        /*0040*/ 	.short	0x0002
        /*0042*/ 	.short	0x000c
        /*0044*/ 	.byte	0x00, 0xf0, 0x11, 0x00


	//----- nvinfo : EIATTR_KPARAM_INFO
	.align		4
.L_22:
        /*0048*/ 	.byte	0x04, 0x17
        /*004a*/ 	.short	(.L_24 - .L_23)
.L_23:
        /*004c*/ 	.word	0x00000000
        /*0050*/ 	.short	0x0001
        /*0052*/ 	.short	0x0008
        /*0054*/ 	.byte	0x00, 0xf0, 0x11, 0x00


	//----- nvinfo : EIATTR_KPARAM_INFO
	.align		4
.L_24:
        /*0058*/ 	.byte	0x04, 0x17
        /*005a*/ 	.short	(.L_26 - .L_25)
.L_25:
        /*005c*/ 	.word	0x00000000
        /*0060*/ 	.short	0x0000
        /*0062*/ 	.short	0x0000
        /*0064*/ 	.byte	0x00, 0xf5, 0x21, 0x00


	//----- nvinfo : EIATTR_SPARSE_MMA_MASK
	.align		4
.L_26:
        /*0068*/ 	.byte	0x03, 0x50
        /*006a*/ 	.short	0x0000


	//----- nvinfo : EIATTR_MAXREG_COUNT
	.align		4
        /*006c*/ 	.byte	0x03, 0x1b
        /*006e*/ 	.short	0x00ff


	//----- nvinfo : EIATTR_EXTERNS
	.align		4
        /*0070*/ 	.byte	0x04, 0x0f
        /*0072*/ 	.short	(.L_28 - .L_27)


	//   ....[0]....
	.align		4
.L_27:
        /*0074*/ 	.word	index@(vprintf)


	//----- nvinfo : EIATTR_MERCURY_ISA_VERSION
	.align		4
.L_28:
        /*0078*/ 	.byte	0x03, 0x5f
        /*007a*/ 	.short	0x0101


	//----- nvinfo : EIATTR_VRC_CTA_INIT_COUNT
	.align		4
        /*007c*/ 	.byte	0x02, 0x4a
	.zero		1
	.zero		1


	//----- nvinfo : EIATTR_SYSCALL_OFFSETS
	.align		4
        /*0080*/ 	.byte	0x04, 0x46
        /*0082*/ 	.short	(.L_30 - .L_29)


	//   ....[0]....
.L_29:
        /*0084*/ 	.word	0x00000130


	//   ....[1]....
        /*0088*/ 	.word	0x00000230


	//   ....[2]....
        /*008c*/ 	.word	0x000002a0


	//   ....[3]....
        /*0090*/ 	.word	0x000004a0


	//   ....[4]....
        /*0094*/ 	.word	0x00000560


	//   ....[5]....
        /*0098*/ 	.word	0x00000620


	//   ....[6]....
        /*009c*/ 	.word	0x000006e0


	//   ....[7]....
        /*00a0*/ 	.word	0x000007a0


	//   ....[8]....
        /*00a4*/ 	.word	0x00000860


	//   ....[9]....
        /*00a8*/ 	.word	0x00000920


	//   ....[10]....
        /*00ac*/ 	.word	0x000009e0


	//   ....[11]....
        /*00b0*/ 	.word	0x00000aa0


	//   ....[12]....
        /*00b4*/ 	.word	0x00000b60


	//   ....[13]....
        /*00b8*/ 	.word	0x00000c20


	//   ....[14]....
        /*00bc*/ 	.word	0x00000ce0


	//   ....[15]....
        /*00c0*/ 	.word	0x00000da0


	//   ....[16]....
        /*00c4*/ 	.word	0x00000e60


	//   ....[17]....
        /*00c8*/ 	.word	0x00000f20


	//   ....[18]....
        /*00cc*/ 	.word	0x00000fe0


	//   ....[19]....
        /*00d0*/ 	.word	0x000011c0


	//   ....[20]....
        /*00d4*/ 	.word	0x00001290


	//   ....[21]....
        /*00d8*/ 	.word	0x00001350


	//   ....[22]....
        /*00dc*/ 	.word	0x00001410


	//   ....[23]....
        /*00e0*/ 	.word	0x000014d0


	//   ....[24]....
        /*00e4*/ 	.word	0x00001590


	//   ....[25]....
        /*00e8*/ 	.word	0x00001650


	//   ....[26]....
        /*00ec*/ 	.word	0x00001710


	//   ....[27]....
        /*00f0*/ 	.word	0x00001870


	//   ....[28]....
        /*00f4*/ 	.word	0x00001930


	//   ....[29]....
        /*00f8*/ 	.word	0x000019f0


	//   ....[30]....
        /*00fc*/ 	.word	0x00001ab0


	//   ....[31]....
        /*0100*/ 	.word	0x00001c40


	//   ....[32]....
        /*0104*/ 	.word	0x00001d10


	//   ....[33]....
        /*0108*/ 	.word	0x00002160


	//   ....[34]....
        /*010c*/ 	.word	0x00002230


	//   ....[35]....
        /*0110*/ 	.word	0x000022e0


	//   ....[36]....
        /*0114*/ 	.word	0x000024f0


	//   ....[37]....
        /*0118*/ 	.word	0x00002590


	//   ....[38]....
        /*011c*/ 	.word	0x00002620


	//   ....[39]....
        /*0120*/ 	.word	0x000026f0


	//   ....[40]....
        /*0124*/ 	.word	0x00002790


	//   ....[41]....
        /*0128*/ 	.word	0x00002820


	//   ....[42]....
        /*012c*/ 	.word	0x000028f0


	//   ....[43]....
        /*0130*/ 	.word	0x00002990


	//   ....[44]....
        /*0134*/ 	.word	0x00002a20


	//   ....[45]....
        /*0138*/ 	.word	0x00002af0


	//   ....[46]....
        /*013c*/ 	.word	0x00002b80


	//   ....[47]....
        /*0140*/ 	.word	0x00002c10


	//   ....[48]....
        /*0144*/ 	.word	0x00002db0


	//   ....[49]....
        /*0148*/ 	.word	0x00002e50


	//   ....[50]....
        /*014c*/ 	.word	0x00002ee0


	//   ....[51]....
        /*0150*/ 	.word	0x00002fb0


	//   ....[52]....
        /*0154*/ 	.word	0x00003050


	//   ....[53]....
        /*0158*/ 	.word	0x000030e0


	//   ....[54]....
        /*015c*/ 	.word	0x00003230


	//   ....[55]....
        /*0160*/ 	.word	0x000032d0


	//   ....[56]....
        /*0164*/ 	.word	0x00003360


	//----- nvinfo : EIATTR_EXIT_INSTR_OFFSETS
	.align		4
.L_30:
        /*0168*/ 	.byte	0x04, 0x1c
        /*016a*/ 	.short	(.L_32 - .L_31)


	//   ....[0]....
.L_31:
        /*016c*/ 	.word	0x00000160


	//   ....[1]....
        /*0170*/ 	.word	0x00003430


	//----- nvinfo : EIATTR_CRS_STACK_SIZE
	.align		4
.L_32:
        /*0174*/ 	.byte	0x04, 0x1e
        /*0176*/ 	.short	(.L_34 - .L_33)
.L_33:
        /*0178*/ 	.word	0x00000000


	//----- nvinfo : EIATTR_CBANK_PARAM_SIZE
	.align		4
.L_34:
        /*017c*/ 	.byte	0x03, 0x19
        /*017e*/ 	.short	0x0028


	//----- nvinfo : EIATTR_PARAM_CBANK
	.align		4
        /*0180*/ 	.byte	0x04, 0x0a
        /*0182*/ 	.short	(.L_36 - .L_35)
	.align		4
.L_35:
        /*0184*/ 	.word	index@(.nv.constant0._Z13searchPatternPKciiS0_iPi)
        /*0188*/ 	.short	0x0380
        /*018a*/ 	.short	0x0028


	//----- nvinfo : EIATTR_SW_WAR
	.align		4
.L_36:
        /*018c*/ 	.byte	0x04, 0x36
        /*018e*/ 	.short	(.L_38 - .L_37)
.L_37:
        /*0190*/ 	.word	0x00000008
.L_38:


//--------------------- .nv.callgraph             --------------------------
	.section	.nv.callgraph,"",@"SHT_CUDA_CALLGRAPH"
	.align	4
	.sectionentsize	8
	.align		4
        /*0000*/ 	.word	0x00000000
	.align		4
        /*0004*/ 	.word	0xffffffff
	.align		4
        /*0008*/ 	.word	index@(_Z13searchPatternPKciiS0_iPi)
	.align		4
        /*000c*/ 	.word	index@(vprintf)
	.align		4
        /*0010*/ 	.word	0x00000000
	.align		4
        /*0014*/ 	.word	0xfffffffe
	.align		4
        /*0018*/ 	.word	0x00000000
	.align		4
        /*001c*/ 	.word	0xfffffffd
	.align		4
        /*0020*/ 	.word	0x00000000
	.align		4
        /*0024*/ 	.word	0xfffffffc


//--------------------- .nv.constant4             --------------------------
	.section	.nv.constant4,"a",@progbits
	.align	8
	.align		8
.nv.constant4:
        /*0000*/ 	.dword	vprintf
	.align		8
        /*0008*/ 	.dword	$str
	.align		8
        /*0010*/ 	.dword	$str$1
	.align		8
        /*0018*/ 	.dword	$str$2
	.align		8
        /*0020*/ 	.dword	$str$3
	.align		8
        /*0028*/ 	.dword	$str$4
	.align		8
        /*0030*/ 	.dword	$str$5
	.align		8
        /*0038*/ 	.dword	$str$6


//--------------------- .text._Z13searchPatternPKciiS0_iPi --------------------------
	.section	.text._Z13searchPatternPKciiS0_iPi,"ax",@progbits
	.align	128
        .global         _Z13searchPatternPKciiS0_iPi
        .type           _Z13searchPatternPKciiS0_iPi,@function
        .size           _Z13searchPatternPKciiS0_iPi,(.L_x_75 - _Z13searchPatternPKciiS0_iPi)
        .other          _Z13searchPatternPKciiS0_iPi,@"STO_CUDA_ENTRY STV_DEFAULT"
_Z13searchPatternPKciiS0_iPi:
.text._Z13searchPatternPKciiS0_iPi:
[----:B------:R-:W0:Y:S01]  /*0000*/  LDC R1, c[0x0][0x37c] ;  /* 0x0000df00ff017b82 */ /* 0x000e220000000800 */
[----:B------:R-:W1:Y:S01]  /*0010*/  S2R R3, SR_TID.X ;  /* 0x0000000000037919 */ /* 0x000e620000002100 */
[----:B------:R-:W2:Y:S06]  /*0020*/  LDCU UR5, c[0x0][0x2fc] ;  /* 0x00005f80ff0577ac */ /* 0x000eac0008000800 */
[----:B------:R-:W1:Y:S01]  /*0030*/  S2UR UR6, SR_CTAID.X ;  /* 0x00000000000679c3 */ /* 0x000e620000002500 */
[----:B0-----:R-:W-:Y:S01]  /*0040*/  VIADD R1, R1, 0xfffffff0 ;  /* 0xfffffff001017836 */ /* 0x001fe20000000000 */
[----:B------:R-:W-:Y:S01]  /*0050*/  MOV R16, 0x0 ;  /* 0x0000000000107802 */ /* 0x000fe20000000f00 */
[----:B------:R-:W0:Y:S05]  /*0060*/  LDCU UR4, c[0x0][0x2f8] ;  /* 0x00005f00ff0477ac */ /* 0x000e2a0008000800 */
[----:B------:R-:W1:Y:S08]  /*0070*/  LDC R22, c[0x0][0x360] ;  /* 0x0000d800ff167b82 */ /* 0x000e700000000800 */
[----:B------:R3:W4:Y:S01]  /*0080*/  LDC.64 R8, c[0x4][R16] ;  /* 0x0100000010087b82 */ /* 0x0007220000000a00 */
[----:B0-----:R-:W-:-:S05]  /*0090*/  IADD3 R24, P0, PT, R1, UR4, RZ ;  /* 0x0000000401187c10 */ /* 0x001fca000ff1e0ff */
[----:B--2---:R-:W-:Y:S02]  /*00a0*/  IMAD.X R2, RZ, RZ, UR5, P0 ;  /* 0x00000005ff027e24 */ /* 0x004fe400080e06ff */
[----:B------:R-:W-:Y:S02]  /*00b0*/  IMAD.MOV.U32 R6, RZ, RZ, R24 ;  /* 0x000000ffff067224 */ /* 0x000fe400078e0018 */
[----:B------:R-:W-:Y:S02]  /*00c0*/  IMAD.MOV.U32 R7, RZ, RZ, R2 ;  /* 0x000000ffff077224 */ /* 0x000fe400078e0002 */
[----:B-1----:R-:W-:Y:S01]  /*00d0*/  IMAD R22, R22, UR6, R3 ;  /* 0x0000000616167c24 */ /* 0x002fe2000f8e0203 */
[----:B------:R-:W0:Y:S04]  /*00e0*/  LDCU.64 UR6, c[0x4][0x8] ;  /* 0x01000100ff0677ac */ /* 0x000e280008000a00 */
[----:B------:R3:W-:Y:S01]  /*00f0*/  STL [R1], R22 ;  /* 0x0000001601007387 */ /* 0x0007e20000100800 */
[----:B0-----:R-:W-:-:S02]  /*0100*/  IMAD.U32 R4, RZ, RZ, UR6 ;  /* 0x00000006ff047e24 */ /* 0x001fc4000f8e00ff */
[----:B---34-:R-:W-:-:S07]  /*0110*/  IMAD.U32 R5, RZ, RZ, UR7 ;  /* 0x00000007ff057e24 */ /* 0x018fce000f8e00ff */
[----:B------:R-:W-:-:S07]  /*0120*/  LEPC R20, `(.L_x_0) ;  /* 0x000000001014794e */ /* 0x000fce0000000000 */
[----:B------:R-:W-:Y:S05]  /*0130*/  CALL.ABS.NOINC R8 ;  /* 0x0000000008007343 */ /* 0x000fea0003c00000 */
.L_x_0:
[----:B------:R-:W0:Y:S02]  /*0140*/  LDCU UR4, c[0x0][0x388] ;  /* 0x00007100ff0477ac */ /* 0x000e240008000800 */
[----:B0-----:R-:W-:-:S13]  /*0150*/  ISETP.GE.AND P0, PT, R22, UR4, PT ;  /* 0x0000000416007c0c */ /* 0x001fda000bf06270 */
[----:B------:R-:W-:Y:S05]  /*0160*/  @P0 EXIT ;  /* 0x000000000000094d */ /* 0x000fea0003800000 */
[C---:B------:R-:W-:Y:S01]  /*0170*/  IADD3 R23, PT, PT, R22.reuse, 0x1, RZ ;  /* 0x0000000116177810 */ /* 0x040fe20007ffe0ff */
[----:B------:R-:W0:Y:S01]  /*0180*/  LDCU UR4, c[0x0][0x38c] ;  /* 0x00007180ff0477ac */ /* 0x000e220008000800 */
[----:B------:R1:W2:Y:S01]  /*0190*/  LDC.64 R8, c[0x4][R16] ;  /* 0x0100000010087b82 */ /* 0x0002a20000000a00 */
[----:B------:R-:W-:Y:S02]  /*01a0*/  IMAD.MOV.U32 R6, RZ, RZ, R24 ;  /* 0x000000ffff067224 */ /* 0x000fe400078e0018 */
[----:B------:R1:W-:Y:S01]  /*01b0*/  STL.64 [R1], R22 ;  /* 0x0000001601007387 */ /* 0x0003e20000100a00 */
[----:B------:R-:W3:Y:S01]  /*01c0*/  LDCU.64 UR6, c[0x4][0x10] ;  /* 0x01000200ff0677ac */ /* 0x000ee20008000a00 */
[----:B------:R-:W-:Y:S02]  /*01d0*/  IMAD.MOV.U32 R7, RZ, RZ, R2 ;  /* 0x000000ffff077224 */ /* 0x000fe400078e0002 */
[----:B0-----:R-:W-:Y:S02]  /*01e0*/  IMAD R25, R22, UR4, RZ ;  /* 0x0000000416197c24 */ /* 0x001fe4000f8e02ff */
[----:B---3--:R-:W-:-:S03]  /*01f0*/  IMAD.U32 R4, RZ, RZ, UR6 ;  /* 0x00000006ff047e24 */ /* 0x008fc6000f8e00ff */
[----:B------:R-:W-:Y:S01]  /*0200*/  SHF.R.S32.HI R28, RZ, 0x1f, R25 ;  /* 0x0000001fff1c7819 */ /* 0x000fe20000011419 */
[----:B-1----:R-:W-:-:S07]  /*0210*/  IMAD.U32 R5, RZ, RZ, UR7 ;  /* 0x00000007ff057e24 */ /* 0x002fce000f8e00ff */
[----:B------:R-:W-:-:S07]  /*0220*/  LEPC R20, `(.L_x_1) ;  /* 0x000000001014794e */ /* 0x000fce0000000000 */
[----:B--2---:R-:W-:Y:S05]  /*0230*/  CALL.ABS.NOINC R8 ;  /* 0x0000000008007343 */ /* 0x004fea0003c00000 */
.L_x_1:
[----:B------:R-:W0:Y:S01]  /*0240*/  LDC.64 R16, c[0x4][R16] ;  /* 0x0100000010107b82 */ /* 0x000e220000000a00 */
[----:B------:R-:W1:Y:S01]  /*0250*/  LDCU.64 UR4, c[0x4][0x18] ;  /* 0x01000300ff0477ac */ /* 0x000e620008000a00 */
[----:B------:R-:W-:Y:S01]  /*0260*/  CS2R R6, SRZ ;  /* 0x0000000000067805 */ /* 0x000fe2000001ff00 */
[----:B-1----:R-:W-:Y:S02]  /*0270*/  IMAD.U32 R4, RZ, RZ, UR4 ;  /* 0x00000004ff047e24 */ /* 0x002fe4000f8e00ff */
[----:B------:R-:W-:-:S07]  /*0280*/  IMAD.U32 R5, RZ, RZ, UR5 ;  /* 0x00000005ff057e24 */ /* 0x000fce000f8e00ff */
[----:B------:R-:W-:-:S07]  /*0290*/  LEPC R20, `(.L_x_2) ;  /* 0x000000001014794e */ /* 0x000fce0000000000 */
[----:B0-----:R-:W-:Y:S05]  /*02a0*/  CALL.ABS.NOINC R16 ;  /* 0x0000000010007343 */ /* 0x001fea0003c00000 */
.L_x_2:
[----:B------:R-:W0:Y:S01]  /*02b0*/  LDCU UR4, c[0x0][0x38c] ;  /* 0x00007180ff0477ac */ /* 0x000e220008000800 */
[----:B------:R-:W1:Y:S01]  /*02c0*/  LDC.64 R18, c[0x0][0x358] ;  /* 0x0000d600ff127b82 */ /* 0x000e620000000a00 */
[----:B0-----:R-:W-:-:S09]  /*02d0*/  UISETP.GE.AND UP0, UPT, UR4, 0x1, UPT ;  /* 0x000000010400788c */ /* 0x001fd2000bf06270 */
[----:B------:R-:W-:Y:S05]  /*02e0*/  BRA.U !UP0, `(.L_x_3) ;  /* 0x00000019086c7547 */ /* 0x000fea000b800000 */
[----:B------:R-:W-:Y:S01]  /*02f0*/  UISETP.GE.U32.AND UP0, UPT, UR4, 0x10, UPT ;  /* 0x000000100400788c */ /* 0x000fe2000bf06070 */
[----:B------:R-:W-:-:S08]  /*0300*/  HFMA2 R26, -RZ, RZ, 0, 0 ;  /* 0x00000000ff1a7431 */ /* 0x000fd000000001ff */
[----:B------:R-:W-:Y:S05]  /*0310*/  BRA.U !UP0, `(.L_x_4) ;  /* 0x0000000d08487547 */ /* 0x000fea000b800000 */
[----:B------:R-:W0:Y:S01]  /*0320*/  LDCU.64 UR6, c[0x0][0x380] ;  /* 0x00007000ff0677ac */ /* 0x000e220008000a00 */
[----:B------:R-:W-:Y:S01]  /*0330*/  BSSY.RECONVERGENT B6, `(.L_x_4) ;  /* 0x00000d0000067945 */ /* 0x000fe20003800200 */
[----:B------:R-:W-:-:S04]  /*0340*/  ULOP3.LUT UR4, UR4, 0x7ffffff0, URZ, 0xc0, !UPT ;  /* 0x7ffffff004047892 */ /* 0x000fc8000f8ec0ff */
[----:B------:R-:W-:Y:S02]  /*0350*/  UIADD3 UR5, UPT, UPT, -UR4, URZ, URZ ;  /* 0x000000ff04057290 */ /* 0x000fe4000fffe1ff */
[----:B------:R-:W-:-:S04]  /*0360*/  IMAD.U32 R26, RZ, RZ, UR4 ;  /* 0x00000004ff1a7e24 */ /* 0x000fc8000f8e00ff */
[----:B------:R-:W-:Y:S01]  /*0370*/  IMAD.U32 R29, RZ, RZ, UR5 ;  /* 0x00000005ff1d7e24 */ /* 0x000fe2000f8e00ff */
[----:B0-----:R-:W-:-:S04]  /*0380*/  IADD3 R16, P0, PT, R25, UR6, RZ ;  /* 0x0000000619107c10 */ /* 0x001fc8000ff1e0ff */
[----:B------:R-:W-:-:S04]  /*0390*/  IADD3 R16, P1, PT, R16, 0x7, RZ ;  /* 0x0000000710107810 */ /* 0x000fc80007f3e0ff */
[----:B------:R-:W-:-:S09]  /*03a0*/  IADD3.X R17, PT, PT, RZ, UR7, R28, P1, P0 ;  /* 0x00000007ff117c10 */ /* 0x000fd20008fe041c */
.L_x_21:
[----:B-1----:R-:W-:Y:S02]  /*03b0*/  R2UR UR4, R18 ;  /* 0x00000000120472ca */ /* 0x002fe400000e0000 */
[----:B------:R-:W-:-:S13]  /*03c0*/  R2UR UR5, R19 ;  /* 0x00000000130572ca */ /* 0x000fda00000e0000 */
[----:B------:R-:W2:Y:S01]  /*03d0*/  LDG.E.S8 R0, desc[UR4][R16.64+-0x7] ;  /* 0xfffff90410007981 */ /* 0x000ea2000c1e1300 */
[----:B------:R-:W-:Y:S01]  /*03e0*/  MOV R27, 0x0 ;  /* 0x00000000001b7802 */ /* 0x000fe20000000f00 */
[----:B------:R-:W0:Y:S01]  /*03f0*/  LDCU.64 UR4, c[0x4][0x20] ;  /* 0x01000400ff0477ac */ /* 0x000e220008000a00 */
[----:B------:R-:W-:Y:S01]  /*0400*/  VIADD R29, R29, 0x10 ;  /* 0x000000101d1d7836 */ /* 0x000fe20000000000 */
[----:B------:R-:W-:Y:S01]  /*0410*/  MOV R7, R2 ;  /* 0x0000000200077202 */ /* 0x000fe20000000f00 */
[----:B------:R1:W3:Y:S01]  /*0420*/  LDC.64 R8, c[0x4][R27] ;  /* 0x010000001b087b82 */ /* 0x0002e20000000a00 */
[----:B------:R-:W-:Y:S02]  /*0430*/  IMAD.MOV.U32 R6, RZ, RZ, R24 ;  /* 0x000000ffff067224 */ /* 0x000fe400078e0018 */
[----:B------:R-:W-:-:S04]  /*0440*/  ISETP.NE.AND P0, PT, R29, RZ, PT ;  /* 0x000000ff1d00720c */ /* 0x000fc80003f05270 */
[----:B------:R-:W-:Y:S01]  /*0450*/  P2R R30, PR, RZ, 0x1 ;  /* 0x00000001ff1e7803 */ /* 0x000fe20000000000 */
[----:B0-----:R-:W-:Y:S02]  /*0460*/  IMAD.U32 R4, RZ, RZ, UR4 ;  /* 0x00000004ff047e24 */ /* 0x001fe4000f8e00ff */
[----:B------:R-:W-:Y:S01]  /*0470*/  IMAD.U32 R5, RZ, RZ, UR5 ;  /* 0x00000005ff057e24 */ /* 0x000fe2000f8e00ff */
[----:B--23--:R1:W-:Y:S06]  /*0480*/  STL [R1], R0 ;  /* 0x0000000001007387 */ /* 0x00c3ec0000100800 */
[----:B------:R-:W-:-:S07]  /*0490*/  LEPC R20, `(.L_x_5) ;  /* 0x000000001014794e */ /* 0x000fce0000000000 */
[----:B-1----:R-:W-:Y:S05]  /*04a0*/  CALL.ABS.NOINC R8 ;  /* 0x0000000008007343 */ /* 0x002fea0003c00000 */
.L_x_5:
[----:B------:R-:W-:Y:S02]  /*04b0*/  R2UR UR4, R18 ;  /* 0x00000000120472ca */ /* 0x000fe400000e0000 */
[----:B------:R-:W-:-:S13]  /*04c0*/  R2UR UR5, R19 ;  /* 0x00000000130572ca */ /* 0x000fda00000e0000 */
[----:B------:R-:W2:Y:S01]  /*04d0*/  LDG.E.S8 R0, desc[UR4][R16.64+-0x6] ;  /* 0xfffffa0410007981 */ /* 0x000ea2000c1e1300 */
[----:B------:R0:W1:Y:S01]  /*04e0*/  LDC.64 R8, c[0x4][R27] ;  /* 0x010000001b087b82 */ /* 0x0000620000000a00 */
[----:B------:R-:W3:Y:S01]  /*04f0*/  LDCU.64 UR4, c[0x4][0x20] ;  /* 0x01000400ff0477ac */ /* 0x000ee20008000a00 */
[----:B------:R-:W-:Y:S02]  /*0500*/  IMAD.MOV.U32 R6, RZ, RZ, R24 ;  /* 0x000000ffff067224 */ /* 0x000fe400078e0018 */
[----:B------:R-:W-:Y:S02]  /*0510*/  IMAD.MOV.U32 R7, RZ, RZ, R2 ;  /* 0x000000ffff077224 */ /* 0x000fe400078e0002 */
[----:B---3--:R-:W-:Y:S02]  /*0520*/  IMAD.U32 R4, RZ, RZ, UR4 ;  /* 0x00000004ff047e24 */ /* 0x008fe4000f8e00ff */
[----:B------:R-:W-:Y:S01]  /*0530*/  IMAD.U32 R5, RZ, RZ, UR5 ;  /* 0x00000005ff057e24 */ /* 0x000fe2000f8e00ff */
[----:B-12---:R0:W-:Y:S06]  /*0540*/  STL [R1], R0 ;  /* 0x0000000001007387 */ /* 0x0061ec0000100800 */
[----:B------:R-:W-:-:S07]  /*0550*/  LEPC R20, `(.L_x_6) ;  /* 0x000000001014794e */ /* 0x000fce0000000000 */
[----:B0-----:R-:W-:Y:S05]  /*0560*/  CALL.ABS.NOINC R8 ;  /* 0x0000000008007343 */ /* 0x001fea0003c00000 */
.L_x_6:
[----:B------:R-:W-:Y:S02]  /*0570*/  R2UR UR4, R18 ;  /* 0x00000000120472ca */ /* 0x000fe400000e0000 */
[----:B------:R-:W-:-:S13]  /*0580*/  R2UR UR5, R19 ;  /* 0x00000000130572ca */ /* 0x000fda00000e0000 */
[----:B------:R-:W2:Y:S01]  /*0590*/  LDG.E.S8 R0, desc[UR4][R16.64+-0x5] ;  /* 0xfffffb0410007981 */ /* 0x000ea2000c1e1300 */
[----:B------:R0:W1:Y:S01]  /*05a0*/  LDC.64 R8, c[0x4][R27] ;  /* 0x010000001b087b82 */ /* 0x0000620000000a00 */
[----:B------:R-:W3:Y:S01]  /*05b0*/  LDCU.64 UR4, c[0x4][0x20] ;  /* 0x01000400ff0477ac */ /* 0x000ee20008000a00 */
[----:B------:R-:W-:Y:S01]  /*05c0*/  MOV R6, R24 ;  /* 0x0000001800067202 */ /* 0x000fe20000000f00 */
[----:B------:R-:W-:Y:S02]  /*05d0*/  IMAD.MOV.U32 R7, RZ, RZ, R2 ;  /* 0x000000ffff077224 */ /* 0x000fe400078e0002 */
[----:B---3--:R-:W-:Y:S02]  /*05e0*/  IMAD.U32 R4, RZ, RZ, UR4 ;  /* 0x00000004ff047e24 */ /* 0x008fe4000f8e00ff */
[----:B------:R-:W-:Y:S01]  /*05f0*/  IMAD.U32 R5, RZ, RZ, UR5 ;  /* 0x00000005ff057e24 */ /* 0x000fe2000f8e00ff */
[----:B-12---:R0:W-:Y:S06]  /*0600*/  STL [R1], R0 ;  /* 0x0000000001007387 */ /* 0x0061ec0000100800 */
[----:B------:R-:W-:-:S07]  /*0610*/  LEPC R20, `(.L_x_7) ;  /* 0x000000001014794e */ /* 0x000fce0000000000 */
[----:B0-----:R-:W-:Y:S05]  /*0620*/  CALL.ABS.NOINC R8 ;  /* 0x0000000008007343 */ /* 0x001fea0003c00000 */
.L_x_7:
        /* <DEDUP_REMOVED lines=12> */
.L_x_8:
[----:B------:R-:W-:Y:S02]  /*06f0*/  R2UR UR4, R18 ;  /* 0x00000000120472ca */ /* 0x000fe400000e0000 */
[----:B------:R-:W-:-:S13]  /*0700*/  R2UR UR5, R19 ;  /* 0x00000000130572ca */ /* 0x000fda00000e0000 */
[----:B------:R-:W2:Y:S01]  /*0710*/  LDG.E.S8 R0, desc[UR4][R16.64+-0x3] ;  /* 0xfffffd0410007981 */ /* 0x000ea2000c1e1300 */
[----:B------:R0:W1:Y:S01]  /*0720*/  LDC.64 R8, c[0x4][R27] ;  /* 0x010000001b087b82 */ /* 0x0000620000000a00 */
[----:B------:R-:W3:Y:S01]  /*0730*/  LDCU.64 UR4, c[0x4][0x20] ;  /* 0x01000400ff0477ac */ /* 0x000ee20008000a00 */
[----:B------:R-:W-:Y:S02]  /*0740*/  IMAD.MOV.U32 R6, RZ, RZ, R24 ;  /* 0x000000ffff067224 */ /* 0x000fe400078e0018 */
[----:B------:R-:W-:Y:S02]  /*0750*/  IMAD.MOV.U32 R7, RZ, RZ, R2 ;  /* 0x000000ffff077224 */ /* 0x000fe400078e0002 */
[----:B---3--:R-:W-:Y:S01]  /*0760*/  IMAD.U32 R4, RZ, RZ, UR4 ;  /* 0x00000004ff047e24 */ /* 0x008fe2000f8e00ff */
[----:B------:R-:W-:Y:S01]  /*0770*/  MOV R5, UR5 ;  /* 0x0000000500057c02 */ /* 0x000fe20008000f00 */
[----:B-12---:R0:W-:Y:S06]  /*0780*/  STL [R1], R0 ;  /* 0x0000000001007387 */ /* 0x0061ec0000100800 */
[----:B------:R-:W-:-:S07]  /*0790*/  LEPC R20, `(.L_x_9) ;  /* 0x000000001014794e */ /* 0x000fce0000000000 */
[----:B0-----:R-:W-:Y:S05]  /*07a0*/  CALL.ABS.NOINC R8 ;  /* 0x0000000008007343 */ /* 0x001fea0003c00000 */
.L_x_9:
        /* <DEDUP_REMOVED lines=12> */
.L_x_10:
[----:B------:R-:W-:Y:S02]  /*0870*/  R2UR UR4, R18 ;  /* 0x00000000120472ca */ /* 0x000fe400000e0000 */
[----:B------:R-:W-:-:S13]  /*0880*/  R2UR UR5, R19 ;  /* 0x00000000130572ca */ /* 0x000fda00000e0000 */
[----:B------:R-:W2:Y:S01]  /*0890*/  LDG.E.S8 R0, desc[UR4][R16.64+-0x1] ;  /* 0xffffff0410007981 */ /* 0x000ea2000c1e1300 */
[----:B------:R0:W1:Y:S01]  /*08a0*/  LDC.64 R8, c[0x4][R27] ;  /* 0x010000001b087b82 */ /* 0x0000620000000a00 */
[----:B------:R-:W3:Y:S01]  /*08b0*/  LDCU.64 UR4, c[0x4][0x20] ;  /* 0x01000400ff0477ac */ /* 0x000ee20008000a00 */
[----:B------:R-:W-:Y:S02]  /*08c0*/  IMAD.MOV.U32 R6, RZ, RZ, R24 ;  /* 0x000000ffff067224 */ /* 0x000fe400078e0018 */
[----:B------:R-:W-:Y:S01]  /*08d0*/  IMAD.MOV.U32 R7, RZ, RZ, R2 ;  /* 0x000000ffff077224 */ /* 0x000fe200078e0002 */
[----:B---3--:R-:W-:Y:S01]  /*08e0*/  MOV R4, UR4 ;  /* 0x0000000400047c02 */ /* 0x008fe20008000f00 */
[----:B------:R-:W-:Y:S01]  /*08f0*/  IMAD.U32 R5, RZ, RZ, UR5 ;  /* 0x00000005ff057e24 */ /* 0x000fe2000f8e00ff */
[----:B-12---:R0:W-:Y:S06]  /*0900*/  STL [R1], R0 ;  /* 0x0000000001007387 */ /* 0x0061ec0000100800 */
[----:B------:R-:W-:-:S07]  /*0910*/  LEPC R20, `(.L_x_11) ;  /* 0x000000001014794e */ /* 0x000fce0000000000 */
[----:B0-----:R-:W-:Y:S05]  /*0920*/  CALL.ABS.NOINC R8 ;  /* 0x0000000008007343 */ /* 0x001fea0003c00000 */
.L_x_11:
[----:B------:R-:W-:Y:S02]  /*0930*/  R2UR UR4, R18 ;  /* 0x00000000120472ca */ /* 0x000fe400000e0000 */
[----:B------:R-:W-:-:S13]  /*0940*/  R2UR UR5, R19 ;  /* 0x00000000130572ca */ /* 0x000fda00000e0000 */
[----:B------:R-:W2:Y:S01]  /*0950*/  LDG.E.S8 R0, desc[UR4][R16.64] ;  /* 0x0000000410007981 */ /* 0x000ea2000c1e1300 */
[----:B------:R0:W1:Y:S01]  /*0960*/  LDC.64 R8, c[0x4][R27] ;  /* 0x010000001b087b82 */ /* 0x0000620000000a00 */
[----:B------:R-:W3:Y:S01]  /*0970*/  LDCU.64 UR4, c[0x4][0x20] ;  /* 0x01000400ff0477ac */ /* 0x000ee20008000a00 */
[----:B------:R-:W-:Y:S01]  /*0980*/  IMAD.MOV.U32 R6, RZ, RZ, R24 ;  /* 0x000000ffff067224 */ /* 0x000fe200078e0018 */
[----:B------:R-:W-:Y:S01]  /*0990*/  MOV R7, R2 ;  /* 0x0000000200077202 */ /* 0x000fe20000000f00 */
[----:B---3--:R-:W-:Y:S02]  /*09a0*/  IMAD.U32 R4, RZ, RZ, UR4 ;  /* 0x00000004ff047e24 */ /* 0x008fe4000f8e00ff */
[----:B------:R-:W-:Y:S01]  /*09b0*/  IMAD.U32 R5, RZ, RZ, UR5 ;  /* 0x00000005ff057e24 */ /* 0x000fe2000f8e00ff */
[----:B-12---:R0:W-:Y:S06]  /*09c0*/  STL [R1], R0 ;  /* 0x0000000001007387 */ /* 0x0061ec0000100800 */
[----:B------:R-:W-:-:S07]  /*09d0*/  LEPC R20, `(.L_x_12) ;  /* 0x000000001014794e */ /* 0x000fce0000000000 */
[----:B0-----:R-:W-:Y:S05]  /*09e0*/  CALL.ABS.NOINC R8 ;  /* 0x0000000008007343 */ /* 0x001fea0003c00000 */
.L_x_12:
        /* <DEDUP_REMOVED lines=12> */
.L_x_13:
        /* <DEDUP_REMOVED lines=12> */
.L_x_14:
        /* <DEDUP_REMOVED lines=12> */
.L_x_15:
        /* <DEDUP_REMOVED lines=12> */
.L_x_16:
        /* <DEDUP_REMOVED lines=12> */
.L_x_17:
        /* <DEDUP_REMOVED lines=12> */
.L_x_18:
        /* <DEDUP_REMOVED lines=12> */
.L_x_19:
        /* <DEDUP_REMOVED lines=12> */
.L_x_20:
[----:B------:R-:W-:Y:S02]  /*0ff0*/  ISETP.NE.AND P6, PT, R30, RZ, PT ;  /* 0x000000ff1e00720c */ /* 0x000fe40003fc5270 */
[----:B------:R-:W-:-:S05]  /*1000*/  IADD3 R16, P0, PT, R16, 0x10, RZ ;  /* 0x0000001010107810 */ /* 0x000fca0007f1e0ff */
[----:B------:R-:W-:-:S06]  /*1010*/  IMAD.X R17, RZ, RZ, R17, P0 ;  /* 0x000000ffff117224 */ /* 0x000fcc00000e0611 */
[----:B------:R-:W-:Y:S05]  /*1020*/  @P6 BRA `(.L_x_21) ;  /* 0xfffffff000e06947 */ /* 0x000fea000383ffff */
[----:B------:R-:W-:Y:S05]  /*1030*/  BSYNC.RECONVERGENT B6 ;  /* 0x0000000000067941 */ /* 0x000fea0003800200 */
.L_x_4:
[----:B------:R-:W0:Y:S01]  /*1040*/  LDC R30, c[0x0][0x38c] ;  /* 0x0000e300ff1e7b82 */ /* 0x000e220000000800 */
[----:B------:R-:W-:Y:S01]  /*1050*/  BSSY.RECONVERGENT B6, `(.L_x_3) ;  /* 0x00000c4000067945 */ /* 0x000fe20003800200 */
[----:B0-----:R-:W-:-:S13]  /*1060*/  LOP3.LUT P0, R0, R30, 0xf, RZ, 0xc0, !PT ;  /* 0x0000000f1e007812 */ /* 0x001fda000780c0ff */
[----:B------:R-:W-:Y:S05]  /*1070*/  @!P0 BRA `(.L_x_22) ;  /* 0x0000000c00048947 */ /* 0x000fea0003800000 */
[----:B------:R-:W0:Y:S01]  /*1080*/  LDCU.64 UR4, c[0x0][0x380] ;  /* 0x00007000ff0477ac */ /* 0x000e220008000a00 */
[----:B------:R-:W-:Y:S02]  /*1090*/  ISETP.GE.U32.AND P0, PT, R0, 0x8, PT ;  /* 0x000000080000780c */ /* 0x000fe40003f06070 */
[----:B------:R-:W-:Y:S02]  /*10a0*/  LOP3.LUT R30, R30, 0x7, RZ, 0xc0, !PT ;  /* 0x000000071e1e7812 */ /* 0x000fe400078ec0ff */
[----:B0-----:R-:W-:-:S04]  /*10b0*/  IADD3 R31, P1, PT, R25, UR4, RZ ;  /* 0x00000004191f7c10 */ /* 0x001fc8000ff3e0ff */
[----:B------:R-:W-:-:S05]  /*10c0*/  IADD3.X R29, PT, PT, R28, UR5, RZ, P1, !PT ;  /* 0x000000051c1d7c10 */ /* 0x000fca0008ffe4ff */
[----:B------:R-:W-:Y:S05]  /*10d0*/  @!P0 BRA `(.L_x_23) ;  /* 0x0000000400948947 */ /* 0x000fea0003800000 */
[----:B-1----:R-:W-:Y:S02]  /*10e0*/  R2UR UR4, R18 ;  /* 0x00000000120472ca */ /* 0x002fe400000e0000 */
[----:B------:R-:W-:Y:S02]  /*10f0*/  R2UR UR5, R19 ;  /* 0x00000000130572ca */ /* 0x000fe400000e0000 */
[----:B------:R-:W-:-:S05]  /*1100*/  IADD3 R16, P0, PT, R26, R31, RZ ;  /* 0x0000001f1a107210 */ /* 0x000fca0007f1e0ff */
[----:B------:R-:W-:-:S06]  /*1110*/  IMAD.X R17, RZ, RZ, R29, P0 ;  /* 0x000000ffff117224 */ /* 0x000fcc00000e061d */
[----:B------:R-:W2:Y:S01]  /*1120*/  LDG.E.S8 R0, desc[UR4][R16.64] ;  /* 0x0000000410007981 */ /* 0x000ea2000c1e1300 */
[----:B------:R-:W-:Y:S01]  /*1130*/  MOV R8, 0x0 ;  /* 0x0000000000087802 */ /* 0x000fe20000000f00 */
[----:B------:R-:W0:Y:S01]  /*1140*/  LDCU.64 UR4, c[0x4][0x20] ;  /* 0x01000400ff0477ac */ /* 0x000e220008000a00 */
[----:B------:R-:W-:Y:S02]  /*1150*/  IMAD.MOV.U32 R6, RZ, RZ, R24 ;  /* 0x000000ffff067224 */ /* 0x000fe400078e0018 */
[----:B------:R-:W-:Y:S02]  /*1160*/  IMAD.MOV.U32 R7, RZ, RZ, R2 ;  /* 0x000000ffff077224 */ /* 0x000fe400078e0002 */
[----:B------:R-:W1:Y:S01]  /*1170*/  LDC.64 R8, c[0x4][R8] ;  /* 0x0100000008087b82 */ /* 0x000e620000000a00 */
[----:B0-----:R-:W-:Y:S01]  /*1180*/  MOV R4, UR4 ;  /* 0x0000000400047c02 */ /* 0x001fe20008000f00 */
[----:B------:R-:W-:Y:S01]  /*1190*/  IMAD.U32 R5, RZ, RZ, UR5 ;  /* 0x00000005ff057e24 */ /* 0x000fe2000f8e00ff */
[----:B-12---:R0:W-:Y:S06]  /*11a0*/  STL [R1], R0 ;  /* 0x0000000001007387 */ /* 0x0061ec0000100800 */
[----:B------:R-:W-:-:S07]  /*11b0*/  LEPC R20, `(.L_x_24) ;  /* 0x000000001014794e */ /* 0x000fce0000000000 */
[----:B0-----:R-:W-:Y:S05]  /*11c0*/  CALL.ABS.NOINC R8 ;  /* 0x0000000008007343 */ /* 0x001fea0003c00000 */
.L_x_24:
[----:B------:R-:W-:Y:S02]  /*11d0*/  R2UR UR4, R18 ;  /* 0x00000000120472ca */ /* 0x000fe400000e0000 */
[----:B------:R-:W-:-:S13]  /*11e0*/  R2UR UR5, R19 ;  /* 0x00000000130572ca */ /* 0x000fda00000e0000 */
[----:B------:R-:W2:Y:S01]  /*11f0*/  LDG.E.S8 R0, desc[UR4][R16.64+0x1] ;  /* 0x0000010410007981 */ /* 0x000ea2000c1e1300 */
[----:B------:R-:W-:Y:S01]  /*1200*/  MOV R27, 0x0 ;  /* 0x00000000001b7802 */ /* 0x000fe20000000f00 */
[----:B------:R-:W0:Y:S01]  /*1210*/  LDCU.64 UR4, c[0x4][0x20] ;  /* 0x01000400ff0477ac */ /* 0x000e220008000a00 */
[----:B------:R-:W-:Y:S01]  /*1220*/  IMAD.MOV.U32 R6, RZ, RZ, R24 ;  /* 0x000000ffff067224 */ /* 0x000fe200078e0018 */
[----:B------:R-:W-:Y:S01]  /*1230*/  MOV R7, R2 ;  /* 0x0000000200077202 */ /* 0x000fe20000000f00 */
[----:B------:R1:W3:Y:S01]  /*1240*/  LDC.64 R8, c[0x4][R27] ;  /* 0x010000001b087b82 */ /* 0x0002e20000000a00 */
[----:B0-----:R-:W-:Y:S02]  /*1250*/  IMAD.U32 R4, RZ, RZ, UR4 ;  /* 0x00000004ff047e24 */ /* 0x001fe4000f8e00ff */
[----:B------:R-:W-:Y:S01]  /*1260*/  IMAD.U32 R5, RZ, RZ, UR5 ;  /* 0x00000005ff057e24 */ /* 0x000fe2000f8e00ff */
[----:B--23--:R1:W-:Y:S06]  /*1270*/  STL [R1], R0 ;  /* 0x0000000001007387 */ /* 0x00c3ec0000100800 */
[----:B------:R-:W-:-:S07]  /*1280*/  LEPC R20, `(.L_x_25) ;  /* 0x000000001014794e */ /* 0x000fce0000000000 */
[----:B-1----:R-:W-:Y:S05]  /*1290*/  CALL.ABS.NOINC R8 ;  /* 0x0000000008007343 */ /* 0x002fea0003c00000 */
.L_x_25:
        /* <DEDUP_REMOVED lines=12> */
.L_x_26:
        /* <DEDUP_REMOVED lines=12> */
.L_x_27:
        /* <DEDUP_REMOVED lines=12> */
.L_x_28:
        /* <DEDUP_REMOVED lines=12> */
.L_x_29:
        /* <DEDUP_REMOVED lines=12> */
.L_x_30:
        /* <DEDUP_REMOVED lines=12> */
.L_x_31:
[----:B------:R-:W-:-:S07]  /*1720*/  VIADD R26, R26, 0x8 ;  /* 0x000000081a1a7836 */ /* 0x000fce0000000000 */
.L_x_23:
[----:B------:R-:W-:-:S13]  /*1730*/  ISETP.NE.AND P0, PT, R30, RZ, PT ;  /* 0x000000ff1e00720c */ /* 0x000fda0003f05270 */
[----:B------:R-:W-:Y:S05]  /*1740*/  @!P0 BRA `(.L_x_22) ;  /* 0x0000000400508947 */ /* 0x000fea0003800000 */
[----:B------:R-:W0:Y:S01]  /*1750*/  LDC R0, c[0x0][0x38c] ;  /* 0x0000e300ff007b82 */ /* 0x000e220000000800 */
[----:B------:R-:W-:Y:S02]  /*1760*/  ISETP.GE.U32.AND P0, PT, R30, 0x4, PT ;  /* 0x000000041e00780c */ /* 0x000fe40003f06070 */
[----:B0-----:R-:W-:-:S11]  /*1770*/  LOP3.LUT R30, R0, 0x3, RZ, 0xc0, !PT ;  /* 0x00000003001e7812 */ /* 0x001fd600078ec0ff */
        /* <DEDUP_REMOVED lines=9> */
[----:B------:R1:W3:Y:S01]  /*1810*/  LDC.64 R8, c[0x4][R27] ;  /* 0x010000001b087b82 */ /* 0x0002e20000000a00 */
[----:B------:R-:W-:Y:S02]  /*1820*/  IMAD.MOV.U32 R7, RZ, RZ, R2 ;  /* 0x000000ffff077224 */ /* 0x000fe400078e0002 */
[----:B0-----:R-:W-:Y:S01]  /*1830*/  IMAD.U32 R4, RZ, RZ, UR4 ;  /* 0x00000004ff047e24 */ /* 0x001fe2000f8e00ff */
[----:B------:R-:W-:Y:S01]  /*1840*/  MOV R5, UR5 ;  /* 0x0000000500057c02 */ /* 0x000fe20008000f00 */
[----:B--23--:R1:W-:Y:S06]  /*1850*/  STL [R1], R0 ;  /* 0x0000000001007387 */ /* 0x00c3ec0000100800 */
[----:B------:R-:W-:-:S07]  /*1860*/  LEPC R20, `(.L_x_33) ;  /* 0x000000001014794e */ /* 0x000fce0000000000 */
[----:B-1----:R-:W-:Y:S05]  /*1870*/  CALL.ABS.NOINC R8 ;  /* 0x0000000008007343 */ /* 0x002fea0003c00000 */
.L_x_33:
        /* <DEDUP_REMOVED lines=12> */
.L_x_34:
        /* <DEDUP_REMOVED lines=12> */
.L_x_35:
        /* <DEDUP_REMOVED lines=12> */
.L_x_36:
[----:B------:R-:W-:-:S07]  /*1ac0*/  VIADD R26, R26, 0x4 ;  /* 0x000000041a1a7836 */ /* 0x000fce0000000000 */
.L_x_32:
[----:B------:R-:W-:-:S13]  /*1ad0*/  ISETP.NE.AND P0, PT, R30, RZ, PT ;  /* 0x000000ff1e00720c */ /* 0x000fda0003f05270 */
[----:B------:R-:W-:Y:S05]  /*1ae0*/  @!P0 BRA `(.L_x_22) ;  /* 0x0000000000688947 */ /* 0x000fea0003800000 */
[----:B------:R-:W0:Y:S01]  /*1af0*/  LDCU.64 UR4, c[0x0][0x380] ;  /* 0x00007000ff0477ac */ /* 0x000e220008000a00 */
[----:B------:R-:W-:Y:S01]  /*1b00*/  IMAD.MOV R30, RZ, RZ, -R30 ;  /* 0x000000ffff1e7224 */ /* 0x000fe200078e0a1e */
[----:B0-----:R-:W-:-:S04]  /*1b10*/  IADD3 R26, P0, P1, R25, UR4, R26 ;  /* 0x00000004191a7c10 */ /* 0x001fc8000f91e01a */
[----:B------:R-:W-:-:S09]  /*1b20*/  IADD3.X R27, PT, PT, R28, UR5, RZ, P0, P1 ;  /* 0x000000051c1b7c10 */ /* 0x000fd200087e24ff */
.L_x_38:
[----:B-1----:R-:W-:Y:S01]  /*1b30*/  R2UR UR4, R18 ;  /* 0x00000000120472ca */ /* 0x002fe200000e0000 */
[----:B------:R-:W-:Y:S01]  /*1b40*/  IMAD.MOV.U32 R10, RZ, RZ, R26 ;  /* 0x000000ffff0a7224 */ /* 0x000fe200078e001a */
[----:B------:R-:W-:Y:S01]  /*1b50*/  R2UR UR5, R19 ;  /* 0x00000000130572ca */ /* 0x000fe200000e0000 */
[----:B------:R-:W-:-:S12]  /*1b60*/  IMAD.MOV.U32 R11, RZ, RZ, R27 ;  /* 0x000000ffff0b7224 */ /* 0x000fd800078e001b */
[----:B------:R-:W2:Y:S01]  /*1b70*/  LDG.E.S8 R0, desc[UR4][R10.64] ;  /* 0x000000040a007981 */ /* 0x000ea2000c1e1300 */
[----:B------:R-:W-:Y:S01]  /*1b80*/  MOV R8, 0x0 ;  /* 0x0000000000087802 */ /* 0x000fe20000000f00 */
[----:B------:R-:W0:Y:S01]  /*1b90*/  LDCU.64 UR4, c[0x4][0x20] ;  /* 0x01000400ff0477ac */ /* 0x000e220008000a00 */
[----:B------:R-:W-:Y:S02]  /*1ba0*/  VIADD R30, R30, 0x1 ;  /* 0x000000011e1e7836 */ /* 0x000fe40000000000 */
[----:B------:R-:W-:Y:S02]  /*1bb0*/  IMAD.MOV.U32 R6, RZ, RZ, R24 ;  /* 0x000000ffff067224 */ /* 0x000fe400078e0018 */
[----:B------:R-:W1:Y:S01]  /*1bc0*/  LDC.64 R8, c[0x4][R8] ;  /* 0x0100000008087b82 */ /* 0x000e620000000a00 */
[----:B------:R-:W-:Y:S01]  /*1bd0*/  ISETP.NE.AND P0, PT, R30, RZ, PT ;  /* 0x000000ff1e00720c */ /* 0x000fe20003f05270 */
[----:B------:R-:W-:Y:S02]  /*1be0*/  IMAD.MOV.U32 R7, RZ, RZ, R2 ;  /* 0x000000ffff077224 */ /* 0x000fe400078e0002 */
[----:B0-----:R-:W-:Y:S01]  /*1bf0*/  IMAD.U32 R4, RZ, RZ, UR4 ;  /* 0x00000004ff047e24 */ /* 0x001fe2000f8e00ff */
[----:B------:R-:W-:Y:S01]  /*1c00*/  MOV R5, UR5 ;  /* 0x0000000500057c02 */ /* 0x000fe20008000f00 */
[----:B--2---:R0:W-:Y:S02]  /*1c10*/  STL [R1], R0 ;  /* 0x0000000001007387 */ /* 0x0041e40000100800 */
[----:B01----:R-:W-:-:S07]  /*1c20*/  P2R R0, PR, RZ, 0x1 ;  /* 0x00000001ff007803 */ /* 0x003fce0000000000 */
[----:B------:R-:W-:-:S07]  /*1c30*/  LEPC R20, `(.L_x_37) ;  /* 0x000000001014794e */ /* 0x000fce0000000000 */
[----:B------:R-:W-:Y:S05]  /*1c40*/  CALL.ABS.NOINC R8 ;  /* 0x0000000008007343 */ /* 0x000fea0003c00000 */
.L_x_37:
[----:B------:R-:W-:Y:S02]  /*1c50*/  ISETP.NE.AND P6, PT, R30, RZ, PT ;  /* 0x000000ff1e00720c */ /* 0x000fe40003fc5270 */
[----:B------:R-:W-:-:S05]  /*1c60*/  IADD3 R26, P0, PT, R26, 0x1, RZ ;  /* 0x000000011a1a7810 */ /* 0x000fca0007f1e0ff */
[----:B------:R-:W-:-:S06]  /*1c70*/  IMAD.X R27, RZ, RZ, R27, P0 ;  /* 0x000000ffff1b7224 */ /* 0x000fcc00000e061b */
[----:B------:R-:W-:Y:S05]  /*1c80*/  @P6 BRA `(.L_x_38) ;  /* 0xfffffffc00a86947 */ /* 0x000fea000383ffff */
.L_x_22:
[----:B------:R-:W-:Y:S05]  /*1c90*/  BSYNC.RECONVERGENT B6 ;  /* 0x0000000000067941 */ /* 0x000fea0003800200 */
.L_x_3:
[----:B------:R-:W-:Y:S01]  /*1ca0*/  MOV R0, 0x0 ;  /* 0x0000000000007802 */ /* 0x000fe20000000f00 */
[----:B------:R-:W0:Y:S01]  /*1cb0*/  LDCU.64 UR4, c[0x4][0x28] ;  /* 0x01000500ff0477ac */ /* 0x000e220008000a00 */
[----:B------:R-:W-:Y:S02]  /*1cc0*/  CS2R R6, SRZ ;  /* 0x0000000000067805 */ /* 0x000fe4000001ff00 */
[----:B------:R2:W3:Y:S01]  /*1cd0*/  LDC.64 R8, c[0x4][R0] ;  /* 0x0100000000087b82 */ /* 0x0004e20000000a00 */
[----:B0-----:R-:W-:Y:S02]  /*1ce0*/  IMAD.U32 R4, RZ, RZ, UR4 ;  /* 0x00000004ff047e24 */ /* 0x001fe4000f8e00ff */
[----:B--2---:R-:W-:-:S07]  /*1cf0*/  IMAD.U32 R5, RZ, RZ, UR5 ;  /* 0x00000005ff057e24 */ /* 0x004fce000f8e00ff */
[----:B------:R-:W-:-:S07]  /*1d00*/  LEPC R20, `(.L_x_39) ;  /* 0x000000001014794e */ /* 0x000fce0000000000 */
[----:B-1-3--:R-:W-:Y:S05]  /*1d10*/  CALL.ABS.NOINC R8 ;  /* 0x0000000008007343 */ /* 0x00afea0003c00000 */
.L_x_39:
[----:B------:R-:W0:Y:S01]  /*1d20*/  LDC R0, c[0x0][0x398] ;  /* 0x0000e600ff007b82 */ /* 0x000e220000000800 */
[----:B------:R-:W0:Y:S01]  /*1d30*/  LDCU UR4, c[0x0][0x38c] ;  /* 0x00007180ff0477ac */ /* 0x000e220008000800 */
[----:B------:R-:W-:Y:S01]  /*1d40*/  IMAD.MOV.U32 R26, RZ, RZ, RZ ;  /* 0x000000ffff1a7224 */ /* 0x000fe200078e00ff */
[----:B0-----:R-:W-:-:S04]  /*1d50*/  IADD3 R31, PT, PT, -R0, UR4, RZ ;  /* 0x00000004001f7c10 */ /* 0x001fc8000fffe1ff */
[----:B------:R-:W-:-:S13]  /*1d60*/  ISETP.GE.AND P0, PT, R31, RZ, PT ;  /* 0x000000ff1f00720c */ /* 0x000fda0003f06270 */
[----:B------:R-:W-:Y:S05]  /*1d70*/  @!P0 BRA `(.L_x_40) ;  /* 0x0000001400808947 */ /* 0x000fea0003800000 */
[----:B------:R-:W-:-:S13]  /*1d80*/  ISETP.GE.AND P0, PT, R0, 0x1, PT ;  /* 0x000000010000780c */ /* 0x000fda0003f06270 */
[----:B------:R-:W-:Y:S05]  /*1d90*/  @!P0 BRA `(.L_x_41) ;  /* 0x00000004006c8947 */ /* 0x000fea0003800000 */
[----:B------:R-:W-:Y:S01]  /*1da0*/  BSSY.RECONVERGENT B7, `(.L_x_42) ;  /* 0x0000059000077945 */ /* 0x000fe20003800200 */
[----:B------:R-:W-:Y:S01]  /*1db0*/  IADD3 R31, PT, PT, R31, 0x1, RZ ;  /* 0x000000011f1f7810 */ /* 0x000fe20007ffe0ff */
[----:B------:R-:W-:Y:S02]  /*1dc0*/  IMAD.MOV.U32 R30, RZ, RZ, RZ ;  /* 0x000000ffff1e7224 */ /* 0x000fe400078e00ff */
[----:B------:R-:W-:-:S07]  /*1dd0*/  IMAD.MOV.U32 R26, RZ, RZ, RZ ;  /* 0x000000ffff1a7224 */ /* 0x000fce00078e00ff */
.L_x_49:
[----:B------:R-:W0:Y:S01]  /*1de0*/  LDC.64 R8, c[0x0][0x380] ;  /* 0x0000e000ff087b82 */ /* 0x000e220000000a00 */
[C---:B------:R-:W-:Y:S02]  /*1df0*/  R2UR UR6, R18.reuse ;  /* 0x00000000120672ca */ /* 0x040fe400000e0000 */
[C---:B------:R-:W-:Y:S02]  /*1e00*/  R2UR UR7, R19.reuse ;  /* 0x00000000130772ca */ /* 0x040fe400000e0000 */
[----:B------:R-:W-:Y:S02]  /*1e10*/  R2UR UR4, R18 ;  /* 0x00000000120472ca */ /* 0x000fe400000e0000 */
[----:B------:R-:W-:Y:S01]  /*1e20*/  R2UR UR5, R19 ;  /* 0x00000000130572ca */ /* 0x000fe200000e0000 */
[----:B------:R-:W1:Y:S01]  /*1e30*/  LDC.64 R4, c[0x0][0x390] ;  /* 0x0000e400ff047b82 */ /* 0x000e620000000a00 */
[----:B0-----:R-:W-:-:S04]  /*1e40*/  IADD3 R6, P0, P1, R30, R8, R25 ;  /* 0x000000081e067210 */ /* 0x001fc8000791e019 */
[----:B------:R-:W-:-:S03]  /*1e50*/  IADD3.X R7, PT, PT, RZ, R9, R28, P0, P1 ;  /* 0x00000009ff077210 */ /* 0x000fc600007e241c */
[----:B-1----:R-:W2:Y:S04]  /*1e60*/  LDG.E.U8 R5, desc[UR6][R4.64] ;  /* 0x0000000604057981 */ /* 0x002ea8000c1e1100 */
[----:B------:R-:W2:Y:S01]  /*1e70*/  LDG.E.U8 R6, desc[UR4][R6.64] ;  /* 0x0000000406067981 */ /* 0x000ea2000c1e1100 */
[----:B------:R-:W-:Y:S01]  /*1e80*/  BSSY.RECONVERGENT B6, `(.L_x_43) ;  /* 0x0000047000067945 */ /* 0x000fe20003800200 */
[----:B--2---:R-:W-:-:S13]  /*1e90*/  ISETP.NE.AND P0, PT, R6, R5, PT ;  /* 0x000000050600720c */ /* 0x004fda0003f05270 */
[----:B------:R-:W-:Y:S05]  /*1ea0*/  @P0 BRA `(.L_x_44) ;  /* 0x0000000400100947 */ /* 0x000fea0003800000 */
[----:B------:R-:W-:Y:S01]  /*1eb0*/  IADD3 R11, P0, PT, R25, R8, RZ ;  /* 0x00000008190b7210 */ /* 0x000fe20007f1e0ff */
[----:B------:R-:W-:Y:S02]  /*1ec0*/  IMAD.MOV.U32 R3, RZ, RZ, RZ ;  /* 0x000000ffff037224 */ /* 0x000fe400078e00ff */
[----:B------:R-:W-:Y:S02]  /*1ed0*/  IMAD.MOV.U32 R0, RZ, RZ, R30 ;  /* 0x000000ffff007224 */ /* 0x000fe400078e001e */
[----:B------:R-:W-:-:S08]  /*1ee0*/  IMAD.X R9, R28, 0x1, R9, P0 ;  /* 0x000000011c097824 */ /* 0x000fd000000e0609 */
.L_x_46:
[----:B------:R-:W0:Y:S01]  /*1ef0*/  LDCU UR4, c[0x0][0x398] ;  /* 0x00007300ff0477ac */ /* 0x000e220008000800 */
[C---:B------:R-:W-:Y:S01]  /*1f00*/  VIADD R4, R3.reuse, 0x1 ;  /* 0x0000000103047836 */ /* 0x040fe20000000000 */
[----:B------:R-:W-:Y:S02]  /*1f10*/  ISETP.NE.AND P0, PT, R3, RZ, PT ;  /* 0x000000ff0300720c */ /* 0x000fe40003f05270 */
[----:B------:R-:W-:-:S04]  /*1f20*/  IADD3 R0, PT, PT, R0, 0x1, RZ ;  /* 0x0000000100007810 */ /* 0x000fc80007ffe0ff */
[----:B------:R-:W-:Y:S02]  /*1f30*/  SEL R27, R0, R27, !P0 ;  /* 0x0000001b001b7207 */ /* 0x000fe40004000000 */
[----:B0-----:R-:W-:-:S13]  /*1f40*/  ISETP.NE.AND P1, PT, R4, UR4, PT ;  /* 0x0000000404007c0c */ /* 0x001fda000bf25270 */
[----:B------:R-:W-:Y:S05]  /*1f50*/  @!P1 BRA `(.L_x_45) ;  /* 0x0000000000409947 */ /* 0x000fea0003800000 */
[----:B------:R-:W0:Y:S01]  /*1f60*/  LDCU.64 UR4, c[0x0][0x390] ;  /* 0x00007200ff0477ac */ /* 0x000e220008000a00 */
[----:B------:R-:W-:Y:S01]  /*1f70*/  IMAD.MOV.U32 R3, RZ, RZ, R4 ;  /* 0x000000ffff037224 */ /* 0x000fe200078e0004 */
[C---:B------:R-:W-:Y:S02]  /*1f80*/  R2UR UR8, R18.reuse ;  /* 0x00000000120872ca */ /* 0x040fe400000e0000 */
[----:B------:R-:W-:Y:S01]  /*1f90*/  R2UR UR9, R19 ;  /* 0x00000000130972ca */ /* 0x000fe200000e0000 */
[----:B------:R-:W-:Y:S01]  /*1fa0*/  IMAD.IADD R0, R3, 0x1, R30 ;  /* 0x0000000103007824 */ /* 0x000fe200078e021e */
[----:B------:R-:W-:Y:S02]  /*1fb0*/  R2UR UR6, R18 ;  /* 0x00000000120672ca */ /* 0x000fe400000e0000 */
[----:B------:R-:W-:Y:S02]  /*1fc0*/  R2UR UR7, R19 ;  /* 0x00000000130772ca */ /* 0x000fe400000e0000 */
[----:B------:R-:W-:-:S05]  /*1fd0*/  IADD3 R4, P0, PT, R0, R11, RZ ;  /* 0x0000000b00047210 */ /* 0x000fca0007f1e0ff */
[----:B------:R-:W-:Y:S01]  /*1fe0*/  IMAD.X R5, RZ, RZ, R9, P0 ;  /* 0x000000ffff057224 */ /* 0x000fe200000e0609 */
[----:B0-----:R-:W-:-:S05]  /*1ff0*/  IADD3 R6, P1, PT, R3, UR4, RZ ;  /* 0x0000000403067c10 */ /* 0x001fca000ff3e0ff */
[----:B------:R-:W2:Y:S01]  /*2000*/  LDG.E.U8 R4, desc[UR6][R4.64] ;  /* 0x0000000604047981 */ /* 0x000ea2000c1e1100 */
[----:B------:R-:W-:-:S06]  /*2010*/  IMAD.X R7, RZ, RZ, UR5, P1 ;  /* 0x00000005ff077e24 */ /* 0x000fcc00088e06ff */
[----:B------:R-:W2:Y:S02]  /*2020*/  LDG.E.U8 R7, desc[UR8][R6.64] ;  /* 0x0000000806077981 */ /* 0x000ea4000c1e1100 */
[----:B--2---:R-:W-:-:S13]  /*2030*/  ISETP.NE.AND P0, PT, R4, R7, PT ;  /* 0x000000070400720c */ /* 0x004fda0003f05270 */
[----:B------:R-:W-:Y:S05]  /*2040*/  @!P0 BRA `(.L_x_46) ;  /* 0xfffffffc00a88947 */ /* 0x000fea000383ffff */
[----:B------:R-:W-:Y:S05]  /*2050*/  BRA `(.L_x_44) ;  /* 0x0000000000a47947 */ /* 0x000fea0003800000 */
.L_x_45:
[----:B------:R-:W0:Y:S01]  /*2060*/  LDC.64 R16, c[0x0][0x3a0] ;  /* 0x0000e800ff107b82 */ /* 0x000e220000000a00 */
[----:B------:R-:W-:Y:S01]  /*2070*/  IMAD.IADD R32, R25, 0x1, R26 ;  /* 0x0000000119207824 */ /* 0x000fe200078e021a */
[----:B------:R-:W-:Y:S01]  /*2080*/  R2UR UR6, R18 ;  /* 0x00000000120672ca */ /* 0x000fe200000e0000 */
[----:B------:R-:W1:Y:S01]  /*2090*/  LDCU.64 UR4, c[0x4][0x30] ;  /* 0x01000600ff0477ac */ /* 0x000e620008000a00 */
[----:B------:R-:W-:Y:S01]  /*20a0*/  R2UR UR7, R19 ;  /* 0x00000000130772ca */ /* 0x000fe200000e0000 */
[----:B------:R-:W-:Y:S01]  /*20b0*/  IMAD.SHL.U32 R32, R32, 0x2, RZ ;  /* 0x0000000220207824 */ /* 0x000fe200078e00ff */
[----:B------:R-:W-:Y:S01]  /*20c0*/  MOV R29, 0x0 ;  /* 0x00000000001d7802 */ /* 0x000fe20000000f00 */
[----:B------:R-:W-:Y:S02]  /*20d0*/  IMAD.MOV.U32 R6, RZ, RZ, R24 ;  /* 0x000000ffff067224 */ /* 0x000fe400078e0018 */
[----:B------:R-:W-:Y:S01]  /*20e0*/  IMAD.MOV.U32 R7, RZ, RZ, R2 ;  /* 0x000000ffff077224 */ /* 0x000fe200078e0002 */
[----:B------:R2:W3:Y:S01]  /*20f0*/  LDC.64 R8, c[0x4][R29] ;  /* 0x010000001d087b82 */ /* 0x0004e20000000a00 */
[----:B------:R2:W-:Y:S01]  /*2100*/  STL [R1], R32 ;  /* 0x0000002001007387 */ /* 0x0005e20000100800 */
[----:B-1----:R-:W-:Y:S01]  /*2110*/  MOV R4, UR4 ;  /* 0x0000000400047c02 */ /* 0x002fe20008000f00 */
[----:B------:R-:W-:-:S02]  /*2120*/  IMAD.U32 R5, RZ, RZ, UR5 ;  /* 0x00000005ff057e24 */ /* 0x000fc4000f8e00ff */
[----:B0-----:R-:W-:-:S05]  /*2130*/  IMAD.WIDE R16, R32, 0x4, R16 ;  /* 0x0000000420107825 */ /* 0x001fca00078e0210 */
[----:B------:R2:W-:Y:S02]  /*2140*/  STG.E desc[UR6][R16.64], R23 ;  /* 0x0000001710007986 */ /* 0x0005e4000c101906 */
[----:B------:R-:W-:-:S07]  /*2150*/  LEPC R20, `(.L_x_47) ;  /* 0x000000001014794e */ /* 0x000fce0000000000 */
[----:B--23--:R-:W-:Y:S05]  /*2160*/  CALL.ABS.NOINC R8 ;  /* 0x0000000008007343 */ /* 0x00cfea0003c00000 */
.L_x_47:
[----:B------:R-:W-:Y:S01]  /*2170*/  R2UR UR6, R18 ;  /* 0x00000000120672ca */ /* 0x000fe200000e0000 */
[----:B------:R-:W-:Y:S01]  /*2180*/  VIADD R32, R32, 0x1 ;  /* 0x0000000120207836 */ /* 0x000fe20000000000 */
[----:B------:R-:W-:Y:S01]  /*2190*/  R2UR UR7, R19 ;  /* 0x00000000130772ca */ /* 0x000fe200000e0000 */
[----:B------:R0:W1:Y:S01]  /*21a0*/  LDC.64 R8, c[0x4][R29] ;  /* 0x010000001d087b82 */ /* 0x0000620000000a00 */
[----:B------:R-:W2:Y:S01]  /*21b0*/  LDCU.64 UR4, c[0x4][0x30] ;  /* 0x01000600ff0477ac */ /* 0x000ea20008000a00 */
[----:B------:R-:W-:Y:S01]  /*21c0*/  MOV R6, R24 ;  /* 0x0000001800067202 */ /* 0x000fe20000000f00 */
[----:B------:R0:W-:Y:S01]  /*21d0*/  STL [R1], R32 ;  /* 0x0000002001007387 */ /* 0x0001e20000100800 */
[----:B------:R-:W-:-:S08]  /*21e0*/  IMAD.MOV.U32 R7, RZ, RZ, R2 ;  /* 0x000000ffff077224 */ /* 0x000fd000078e0002 */
[----:B------:R0:W-:Y:S01]  /*21f0*/  STG.E desc[UR6][R16.64+0x4], R27 ;  /* 0x0000041b10007986 */ /* 0x0001e2000c101906 */
[----:B--2---:R-:W-:Y:S02]  /*2200*/  IMAD.U32 R4, RZ, RZ, UR4 ;  /* 0x00000004ff047e24 */ /* 0x004fe4000f8e00ff */
[----:B------:R-:W-:-:S07]  /*2210*/  IMAD.U32 R5, RZ, RZ, UR5 ;  /* 0x00000005ff057e24 */ /* 0x000fce000f8e00ff */
[----:B------:R-:W-:-:S07]  /*2220*/  LEPC R20, `(.L_x_48) ;  /* 0x000000001014794e */ /* 0x000fce0000000000 */
[----:B01----:R-:W-:Y:S05]  /*2230*/  CALL.ABS.NOINC R8 ;  /* 0x0000000008007343 */ /* 0x003fea0003c00000 */
.L_x_48:
[----:B------:R0:W-:Y:S01]  /*2240*/  STL.64 [R1], R22 ;  /* 0x0000001601007387 */ /* 0x0001e20000100a00 */
[----:B------:R0:W1:Y:S01]  /*2250*/  LDC.64 R8, c[0x4][R29] ;  /* 0x010000001d087b82 */ /* 0x0000620000000a00 */
[----:B------:R-:W2:Y:S01]  /*2260*/  LDCU.64 UR4, c[0x4][0x38] ;  /* 0x01000700ff0477ac */ /* 0x000ea20008000a00 */
[----:B------:R-:W-:Y:S01]  /*2270*/  VIADD R26, R26, 0x1 ;  /* 0x000000011a1a7836 */ /* 0x000fe20000000000 */
[----:B------:R0:W-:Y:S01]  /*2280*/  STL [R1+0x8], R27 ;  /* 0x0000081b01007387 */ /* 0x0001e20000100800 */
[----:B------:R-:W-:Y:S02]  /*2290*/  IMAD.MOV.U32 R6, RZ, RZ, R24 ;  /* 0x000000ffff067224 */ /* 0x000fe400078e0018 */
[----:B------:R-:W-:Y:S02]  /*22a0*/  IMAD.MOV.U32 R7, RZ, RZ, R2 ;  /* 0x000000ffff077224 */ /* 0x000fe400078e0002 */
[----:B--2---:R-:W-:Y:S02]  /*22b0*/  IMAD.U32 R4, RZ, RZ, UR4 ;  /* 0x00000004ff047e24 */ /* 0x004fe4000f8e00ff */
[----:B0-----:R-:W-:-:S07]  /*22c0*/  IMAD.U32 R5, RZ, RZ, UR5 ;  /* 0x00000005ff057e24 */ /* 0x001fce000f8e00ff */
[----:B------:R-:W-:-:S07]  /*22d0*/  LEPC R20, `(.L_x_44) ;  /* 0x000000001014794e */ /* 0x000fce0000000000 */
[----:B-1----:R-:W-:Y:S05]  /*22e0*/  CALL.ABS.NOINC R8 ;  /* 0x0000000008007343 */ /* 0x002fea0003c00000 */
.L_x_44:
[----:B------:R-:W-:Y:S05]  /*22f0*/  BSYNC.RECONVERGENT B6 ;  /* 0x0000000000067941 */ /* 0x000fea0003800200 */
.L_x_43:
[----:B------:R-:W-:-:S04]  /*2300*/  IADD3 R30, PT, PT, R30, 0x1, RZ ;  /* 0x000000011e1e7810 */ /* 0x000fc80007ffe0ff */
[----:B------:R-:W-:-:S13]  /*2310*/  ISETP.NE.AND P0, PT, R30, R31, PT ;  /* 0x0000001f1e00720c */ /* 0x000fda0003f05270 */
[----:B------:R-:W-:Y:S05]  /*2320*/  @P0 BRA `(.L_x_49) ;  /* 0xfffffff800ac0947 */ /* 0x000fea000383ffff */
[----:B------:R-:W-:Y:S05]  /*2330*/  BSYNC.RECONVERGENT B7 ;  /* 0x0000000000077941 */ /* 0x000fea0003800200 */
.L_x_42:
[----:B------:R-:W-:Y:S05]  /*2340*/  BRA `(.L_x_40) ;  /* 0x00000010000c7947 */ /* 0x000fea0003800000 */
.L_x_41:
[C---:B------:R-:W-:Y:S01]  /*2350*/  ISETP.GE.U32.AND P0, PT, R31.reuse, 0x3, PT ;  /* 0x000000031f00780c */ /* 0x040fe20003f06070 */
[----:B------:R-:W-:Y:S02]  /*2360*/  VIADD R31, R31, 0x1 ;  /* 0x000000011f1f7836 */ /* 0x000fe40000000000 */
[----:B------:R-:W-:-:S10]  /*2370*/  IMAD.MOV.U32 R26, RZ, RZ, RZ ;  /* 0x000000ffff1a7224 */ /* 0x000fd400078e00ff */
[----:B------:R-:W-:Y:S05]  /*2380*/  @!P0 BRA `(.L_x_50) ;  /* 0x0000000800348947 */ /* 0x000fea0003800000 */
[----:B------:R-:W-:Y:S01]  /*2390*/  LOP3.LUT R26, R31, 0xfffffffc, RZ, 0xc0, !PT ;  /* 0xfffffffc1f1a7812 */ /* 0x000fe200078ec0ff */
[----:B------:R-:W-:Y:S01]  /*23a0*/  BSSY.RECONVERGENT B6, `(.L_x_50) ;  /* 0x000008b000067945 */ /* 0x000fe20003800200 */
[----:B------:R-:W-:-:S03]  /*23b0*/  LEA R30, R25, 0x3, 0x1 ;  /* 0x00000003191e7811 */ /* 0x000fc600078e08ff */
[----:B------:R-:W-:-:S07]  /*23c0*/  IMAD.MOV R29, RZ, RZ, -R26 ;  /* 0x000000ffff1d7224 */ /* 0x000fce00078e0a1a */
.L_x_63:
[----:B------:R-:W0:Y:S01]  /*23d0*/  LDC.64 R16, c[0x0][0x3a0] ;  /* 0x0000e800ff107b82 */ /* 0x000e220000000a00 */
[----:B------:R-:W-:Y:S01]  /*23e0*/  R2UR UR6, R18 ;  /* 0x00000000120672ca */ /* 0x000fe200000e0000 */
[----:B------:R-:W-:Y:S01]  /*23f0*/  VIADD R0, R30, 0xfffffffd ;  /* 0xfffffffd1e007836 */ /* 0x000fe20000000000 */
[----:B------:R-:W-:Y:S01]  /*2400*/  R2UR UR7, R19 ;  /* 0x00000000130772ca */ /* 0x000fe200000e0000 */
[----:B------:R-:W1:Y:S01]  /*2410*/  LDCU.64 UR4, c[0x4][0x30] ;  /* 0x01000600ff0477ac */ /* 0x000e620008000a00 */
[----:B------:R-:W-:Y:S01]  /*2420*/  MOV R27, 0x0 ;  /* 0x00000000001b7802 */ /* 0x000fe20000000f00 */
[----:B------:R-:W-:Y:S01]  /*2430*/  VIADD R29, R29, 0x4 ;  /* 0x000000041d1d7836 */ /* 0x000fe20000000000 */
[----:B------:R2:W-:Y:S01]  /*2440*/  STL [R1], R0 ;  /* 0x0000000001007387 */ /* 0x0005e20000100800 */
[----:B------:R-:W-:Y:S01]  /*2450*/  IMAD.MOV.U32 R6, RZ, RZ, R24 ;  /* 0x000000ffff067224 */ /* 0x000fe200078e0018 */
[----:B------:R2:W3:Y:S01]  /*2460*/  LDC.64 R8, c[0x4][R27] ;  /* 0x010000001b087b82 */ /* 0x0004e20000000a00 */
[----:B------:R-:W-:Y:S01]  /*2470*/  IMAD.MOV.U32 R7, RZ, RZ, R2 ;  /* 0x000000ffff077224 */ /* 0x000fe200078e0002 */
[----:B------:R-:W-:-:S04]  /*2480*/  ISETP.NE.AND P0, PT, R29, RZ, PT ;  /* 0x000000ff1d00720c */ /* 0x000fc80003f05270 */
[----:B------:R-:W-:Y:S01]  /*2490*/  P2R R32, PR, RZ, 0x1 ;  /* 0x00000001ff207803 */ /* 0x000fe20000000000 */
[----:B-1----:R-:W-:Y:S01]  /*24a0*/  IMAD.U32 R4, RZ, RZ, UR4 ;  /* 0x00000004ff047e24 */ /* 0x002fe2000f8e00ff */
[----:B------:R-:W-:Y:S01]  /*24b0*/  MOV R5, UR5 ;  /* 0x0000000500057c02 */ /* 0x000fe20008000f00 */
[----:B0-----:R-:W-:-:S05]  /*24c0*/  IMAD.WIDE R16, R0, 0x4, R16 ;  /* 0x0000000400107825 */ /* 0x001fca00078e0210 */
[----:B------:R2:W-:Y:S02]  /*24d0*/  STG.E desc[UR6][R16.64], R23 ;  /* 0x0000001710007986 */ /* 0x0005e4000c101906 */
[----:B------:R-:W-:-:S07]  /*24e0*/  LEPC R20, `(.L_x_51) ;  /* 0x000000001014794e */ /* 0x000fce0000000000 */
[----:B--23--:R-:W-:Y:S05]  /*24f0*/  CALL.ABS.NOINC R8 ;  /* 0x0000000008007343 */ /* 0x00cfea0003c00000 */
.L_x_51:
[----:B------:R-:W-:Y:S01]  /*2500*/  VIADD R0, R30, 0xfffffffe ;  /* 0xfffffffe1e007836 */ /* 0x000fe20000000000 */
[----:B------:R0:W1:Y:S01]  /*2510*/  LDC.64 R8, c[0x4][R27] ;  /* 0x010000001b087b82 */ /* 0x0000620000000a00 */
[----:B------:R-:W2:Y:S01]  /*2520*/  LDCU.64 UR4, c[0x4][0x30] ;  /* 0x01000600ff0477ac */ /* 0x000ea20008000a00 */
[----:B------:R-:W-:Y:S01]  /*2530*/  IMAD.MOV.U32 R6, RZ, RZ, R24 ;  /* 0x000000ffff067224 */ /* 0x000fe200078e0018 */
[----:B------:R-:W-:Y:S01]  /*2540*/  MOV R7, R2 ;  /* 0x0000000200077202 */ /* 0x000fe20000000f00 */
[----:B------:R0:W-:Y:S01]  /*2550*/  STL [R1], R0 ;  /* 0x0000000001007387 */ /* 0x0001e20000100800 */
[----:B--2---:R-:W-:Y:S02]  /*2560*/  IMAD.U32 R4, RZ, RZ, UR4 ;  /* 0x00000004ff047e24 */ /* 0x004fe4000f8e00ff */
[----:B0-----:R-:W-:-:S07]  /*2570*/  IMAD.U32 R5, RZ, RZ, UR5 ;  /* 0x00000005ff057e24 */ /* 0x001fce000f8e00ff */
[----:B------:R-:W-:-:S07]  /*2580*/  LEPC R20, `(.L_x_52) ;  /* 0x000000001014794e */ /* 0x000fce0000000000 */
[----:B-1----:R-:W-:Y:S05]  /*2590*/  CALL.ABS.NOINC R8 ;  /* 0x0000000008007343 */ /* 0x002fea0003c00000 */
.L_x_52:
[----:B------:R0:W-:Y:S01]  /*25a0*/  STL.64 [R1], R22 ;  /* 0x0000001601007387 */ /* 0x0001e20000100a00 */
[----:B------:R0:W1:Y:S01]  /*25b0*/  LDC.64 R8, c[0x4][R27] ;  /* 0x010000001b087b82 */ /* 0x0000620000000a00 */
[----:B------:R-:W2:Y:S01]  /*25c0*/  LDCU.64 UR4, c[0x4][0x38] ;  /* 0x01000700ff0477ac */ /* 0x000ea20008000a00 */
[----:B------:R-:W-:Y:S02]  /*25d0*/  IMAD.MOV.U32 R6, RZ, RZ, R24 ;  /* 0x000000ffff067224 */ /* 0x000fe400078e0018 */
[----:B------:R-:W-:Y:S02]  /*25e0*/  IMAD.MOV.U32 R7, RZ, RZ, R2 ;  /* 0x000000ffff077224 */ /* 0x000fe400078e0002 */
[----:B--2---:R-:W-:Y:S02]  /*25f0*/  IMAD.U32 R4, RZ, RZ, UR4 ;  /* 0x00000004ff047e24 */ /* 0x004fe4000f8e00ff */
[----:B0-----:R-:W-:-:S07]  /*2600*/  IMAD.U32 R5, RZ, RZ, UR5 ;  /* 0x00000005ff057e24 */ /* 0x001fce000f8e00ff */
[----:B------:R-:W-:-:S07]  /*2610*/  LEPC R20, `(.L_x_53) ;  /* 0x000000001014794e */ /* 0x000fce0000000000 */
[----:B-1----:R-:W-:Y:S05]  /*2620*/  CALL.ABS.NOINC R8 ;  /* 0x0000000008007343 */ /* 0x002fea0003c00000 */
.L_x_53:
[----:B------:R-:W-:Y:S01]  /*2630*/  R2UR UR6, R18 ;  /* 0x00000000120672ca */ /* 0x000fe200000e0000 */
[----:B------:R-:W-:Y:S01]  /*2640*/  VIADD R0, R30, 0xffffffff ;  /* 0xffffffff1e007836 */ /* 0x000fe20000000000 */
[----:B------:R-:W-:Y:S01]  /*2650*/  R2UR UR7, R19 ;  /* 0x00000000130772ca */ /* 0x000fe200000e0000 */
[----:B------:R0:W1:Y:S01]  /*2660*/  LDC.64 R8, c[0x4][R27] ;  /* 0x010000001b087b82 */ /* 0x0000620000000a00 */
[----:B------:R-:W2:Y:S01]  /*2670*/  LDCU.64 UR4, c[0x4][0x30] ;  /* 0x01000600ff0477ac */ /* 0x000ea20008000a00 */
[----:B------:R-:W-:Y:S01]  /*2680*/  IMAD.MOV.U32 R6, RZ, RZ, R24 ;  /* 0x000000ffff067224 */ /* 0x000fe200078e0018 */
[----:B------:R0:W-:Y:S01]  /*2690*/  STL [R1], R0 ;  /* 0x0000000001007387 */ /* 0x0001e20000100800 */
[----:B------:R-:W-:-:S08]  /*26a0*/  IMAD.MOV.U32 R7, RZ, RZ, R2 ;  /* 0x000000ffff077224 */ /* 0x000fd000078e0002 */
[----:B------:R0:W-:Y:S01]  /*26b0*/  STG.E desc[UR6][R16.64+0x8], R23 ;  /* 0x0000081710007986 */ /* 0x0001e2000c101906 */
[----:B--2---:R-:W-:Y:S01]  /*26c0*/  IMAD.U32 R4, RZ, RZ, UR4 ;  /* 0x00000004ff047e24 */ /* 0x004fe2000f8e00ff */
[----:B------:R-:W-:-:S07]  /*26d0*/  MOV R5, UR5 ;  /* 0x0000000500057c02 */ /* 0x000fce0008000f00 */
[----:B------:R-:W-:-:S07]  /*26e0*/  LEPC R20, `(.L_x_54) ;  /* 0x000000001014794e */ /* 0x000fce0000000000 */
[----:B01----:R-:W-:Y:S05]  /*26f0*/  CALL.ABS.NOINC R8 ;  /* 0x0000000008007343 */ /* 0x003fea0003c00000 */
.L_x_54:
[----:B------:R0:W-:Y:S01]  /*2700*/  STL [R1], R30 ;  /* 0x0000001e01007387 */ /* 0x0001e20000100800 */
[----:B------:R0:W1:Y:S01]  /*2710*/  LDC.64 R8, c[0x4][R27] ;  /* 0x010000001b087b82 */ /* 0x0000620000000a00 */
[----:B------:R-:W2:Y:S01]  /*2720*/  LDCU.64 UR4, c[0x4][0x30] ;  /* 0x01000600ff0477ac */ /* 0x000ea20008000a00 */
[----:B------:R-:W-:Y:S01]  /*2730*/  VIADD R28, R30, 0x4 ;  /* 0x000000041e1c7836 */ /* 0x000fe20000000000 */
[----:B------:R-:W-:Y:S01]  /*2740*/  MOV R6, R24 ;  /* 0x0000001800067202 */ /* 0x000fe20000000f00 */
[----:B------:R-:W-:Y:S02]  /*2750*/  IMAD.MOV.U32 R7, RZ, RZ, R2 ;  /* 0x000000ffff077224 */ /* 0x000fe400078e0002 */
[----:B--2---:R-:W-:Y:S02]  /*2760*/  IMAD.U32 R4, RZ, RZ, UR4 ;  /* 0x00000004ff047e24 */ /* 0x004fe4000f8e00ff */
[----:B0-----:R-:W-:-:S07]  /*2770*/  IMAD.U32 R5, RZ, RZ, UR5 ;  /* 0x00000005ff057e24 */ /* 0x001fce000f8e00ff */
[----:B------:R-:W-:-:S07]  /*2780*/  LEPC R20, `(.L_x_55) ;  /* 0x000000001014794e */ /* 0x000fce0000000000 */
[----:B-1----:R-:W-:Y:S05]  /*2790*/  CALL.ABS.NOINC R8 ;  /* 0x0000000008007343 */ /* 0x002fea0003c00000 */
.L_x_55:
        /* <DEDUP_REMOVED lines=9> */
.L_x_56:
[----:B------:R-:W-:Y:S01]  /*2830*/  R2UR UR6, R18 ;  /* 0x00000000120672ca */ /* 0x000fe200000e0000 */
[----:B------:R0:W1:Y:S01]  /*2840*/  LDC.64 R8, c[0x4][R27] ;  /* 0x010000001b087b82 */ /* 0x0000620000000a00 */
[----:B------:R-:W-:Y:S01]  /*2850*/  R2UR UR7, R19 ;  /* 0x00000000130772ca */ /* 0x000fe200000e0000 */
[----:B------:R-:W2:Y:S01]  /*2860*/  LDCU.64 UR4, c[0x4][0x30] ;  /* 0x01000600ff0477ac */ /* 0x000ea20008000a00 */
[----:B------:R-:W-:Y:S01]  /*2870*/  IADD3 R0, PT, PT, R30, 0x1, RZ ;  /* 0x000000011e007810 */ /* 0x000fe20007ffe0ff */
[----:B------:R-:W-:Y:S02]  /*2880*/  IMAD.MOV.U32 R6, RZ, RZ, R24 ;  /* 0x000000ffff067224 */ /* 0x000fe400078e0018 */
[----:B------:R-:W-:Y:S02]  /*2890*/  IMAD.MOV.U32 R7, RZ, RZ, R2 ;  /* 0x000000ffff077224 */ /* 0x000fe400078e0002 */
[----:B------:R0:W-:Y:S06]  /*28a0*/  STL [R1], R0 ;  /* 0x0000000001007387 */ /* 0x0001ec0000100800 */
[----:B------:R0:W-:Y:S01]  /*28b0*/  STG.E desc[UR6][R16.64+0x10], R23 ;  /* 0x0000101710007986 */ /* 0x0001e2000c101906 */
[----:B--2---:R-:W-:-:S02]  /*28c0*/  IMAD.U32 R4, RZ, RZ, UR4 ;  /* 0x00000004ff047e24 */ /* 0x004fc4000f8e00ff */
[----:B------:R-:W-:-:S07]  /*28d0*/  IMAD.U32 R5, RZ, RZ, UR5 ;  /* 0x00000005ff057e24 */ /* 0x000fce000f8e00ff */
[----:B------:R-:W-:-:S07]  /*28e0*/  LEPC R20, `(.L_x_57) ;  /* 0x000000001014794e */ /* 0x000fce0000000000 */
[----:B01----:R-:W-:Y:S05]  /*28f0*/  CALL.ABS.NOINC R8 ;  /* 0x0000000008007343 */ /* 0x003fea0003c00000 */
.L_x_57:
[----:B------:R-:W-:Y:S01]  /*2900*/  VIADD R0, R30, 0x2 ;  /* 0x000000021e007836 */ /* 0x000fe20000000000 */
[----:B------:R0:W1:Y:S01]  /*2910*/  LDC.64 R8, c[0x4][R27] ;  /* 0x010000001b087b82 */ /* 0x0000620000000a00 */
[----:B------:R-:W2:Y:S01]  /*2920*/  LDCU.64 UR4, c[0x4][0x30] ;  /* 0x01000600ff0477ac */ /* 0x000ea20008000a00 */
[----:B------:R-:W-:Y:S02]  /*2930*/  IMAD.MOV.U32 R6, RZ, RZ, R24 ;  /* 0x000000ffff067224 */ /* 0x000fe400078e0018 */
[----:B------:R0:W-:Y:S01]  /*2940*/  STL [R1], R0 ;  /* 0x0000000001007387 */ /* 0x0001e20000100800 */
[----:B------:R-:W-:Y:S01]  /*2950*/  IMAD.MOV.U32 R7, RZ, RZ, R2 ;  /* 0x000000ffff077224 */ /* 0x000fe200078e0002 */
[----:B--2---:R-:W-:Y:S01]  /*2960*/  MOV R4, UR4 ;  /* 0x0000000400047c02 */ /* 0x004fe20008000f00 */
[----:B0-----:R-:W-:-:S07]  /*2970*/  IMAD.U32 R5, RZ, RZ, UR5 ;  /* 0x00000005ff057e24 */ /* 0x001fce000f8e00ff */
[----:B------:R-:W-:-:S07]  /*2980*/  LEPC R20, `(.L_x_58) ;  /* 0x000000001014794e */ /* 0x000fce0000000000 */
[----:B-1----:R-:W-:Y:S05]  /*2990*/  CALL.ABS.NOINC R8 ;  /* 0x0000000008007343 */ /* 0x002fea0003c00000 */
.L_x_58:
[----:B------:R0:W-:Y:S01]  /*29a0*/  STL.64 [R1], R22 ;  /* 0x0000001601007387 */ /* 0x0001e20000100a00 */
[----:B------:R0:W1:Y:S01]  /*29b0*/  LDC.64 R8, c[0x4][R27] ;  /* 0x010000001b087b82 */ /* 0x0000620000000a00 */
[----:B------:R-:W2:Y:S01]  /*29c0*/  LDCU.64 UR4, c[0x4][0x38] ;  /* 0x01000700ff0477ac */ /* 0x000ea20008000a00 */
[----:B------:R-:W-:Y:S01]  /*29d0*/  MOV R6, R24 ;  /* 0x0000001800067202 */ /* 0x000fe20000000f00 */
[----:B------:R-:W-:Y:S02]  /*29e0*/  IMAD.MOV.U32 R7, RZ, RZ, R2 ;  /* 0x000000ffff077224 */ /* 0x000fe400078e0002 */
[----:B--2---:R-:W-:Y:S02]  /*29f0*/  IMAD.U32 R4, RZ, RZ, UR4 ;  /* 0x00000004ff047e24 */ /* 0x004fe4000f8e00ff */
[----:B0-----:R-:W-:-:S07]  /*2a00*/  IMAD.U32 R5, RZ, RZ, UR5 ;  /* 0x00000005ff057e24 */ /* 0x001fce000f8e00ff */
[----:B------:R-:W-:-:S07]  /*2a10*/  LEPC R20, `(.L_x_59) ;  /* 0x000000001014794e */ /* 0x000fce0000000000 */
[----:B-1----:R-:W-:Y:S05]  /*2a20*/  CALL.ABS.NOINC R8 ;  /* 0x0000000008007343 */ /* 0x002fea0003c00000 */
.L_x_59:
[----:B------:R-:W-:Y:S01]  /*2a30*/  R2UR UR6, R18 ;  /* 0x00000000120672ca */ /* 0x000fe200000e0000 */
[----:B------:R-:W-:Y:S01]  /*2a40*/  VIADD R0, R30, 0x3 ;  /* 0x000000031e007836 */ /* 0x000fe20000000000 */
[----:B------:R-:W-:Y:S01]  /*2a50*/  R2UR UR7, R19 ;  /* 0x00000000130772ca */ /* 0x000fe200000e0000 */
[----:B------:R0:W1:Y:S01]  /*2a60*/  LDC.64 R8, c[0x4][R27] ;  /* 0x010000001b087b82 */ /* 0x0000620000000a00 */
[----:B------:R-:W2:Y:S01]  /*2a70*/  LDCU.64 UR4, c[0x4][0x30] ;  /* 0x01000600ff0477ac */ /* 0x000ea20008000a00 */
[----:B------:R-:W-:Y:S01]  /*2a80*/  IMAD.MOV.U32 R6, RZ, RZ, R24 ;  /* 0x000000ffff067224 */ /* 0x000fe200078e0018 */
[----:B------:R0:W-:Y:S01]  /*2a90*/  STL [R1], R0 ;  /* 0x0000000001007387 */ /* 0x0001e20000100800 */
[----:B------:R-:W-:-:S08]  /*2aa0*/  MOV R7, R2 ;  /* 0x0000000200077202 */ /* 0x000fd00000000f00 */
[----:B------:R0:W-:Y:S01]  /*2ab0*/  STG.E desc[UR6][R16.64+0x18], R23 ;  /* 0x0000181710007986 */ /* 0x0001e2000c101906 */
[----:B--2---:R-:W-:Y:S02]  /*2ac0*/  IMAD.U32 R4, RZ, RZ, UR4 ;  /* 0x00000004ff047e24 */ /* 0x004fe4000f8e00ff */
[----:B------:R-:W-:-:S07]  /*2ad0*/  IMAD.U32 R5, RZ, RZ, UR5 ;  /* 0x00000005ff057e24 */ /* 0x000fce000f8e00ff */
[----:B------:R-:W-:-:S07]  /*2ae0*/  LEPC R20, `(.L_x_60) ;  /* 0x000000001014794e */ /* 0x000fce0000000000 */
[----:B01----:R-:W-:Y:S05]  /*2af0*/  CALL.ABS.NOINC R8 ;  /* 0x0000000008007343 */ /* 0x003fea0003c00000 */
.L_x_60:
[----:B------:R0:W-:Y:S01]  /*2b00*/  STL [R1], R28 ;  /* 0x0000001c01007387 */ /* 0x0001e20000100800 */
        /* <DEDUP_REMOVED lines=8> */
.L_x_61:
[----:B------:R0:W-:Y:S01]  /*2b90*/  STL.64 [R1], R22 ;  /* 0x0000001601007387 */ /* 0x0001e20000100a00 */
[----:B------:R0:W1:Y:S01]  /*2ba0*/  LDC.64 R8, c[0x4][R27] ;  /* 0x010000001b087b82 */ /* 0x0000620000000a00 */
[----:B------:R-:W2:Y:S01]  /*2bb0*/  LDCU.64 UR4, c[0x4][0x38] ;  /* 0x01000700ff0477ac */ /* 0x000ea20008000a00 */
[----:B------:R-:W-:Y:S02]  /*2bc0*/  IMAD.MOV.U32 R6, RZ, RZ, R24 ;  /* 0x000000ffff067224 */ /* 0x000fe400078e0018 */
[----:B------:R-:W-:Y:S02]  /*2bd0*/  IMAD.MOV.U32 R7, RZ, RZ, R2 ;  /* 0x000000ffff077224 */ /* 0x000fe400078e0002 */
[----:B--2---:R-:W-:Y:S01]  /*2be0*/  IMAD.U32 R4, RZ, RZ, UR4 ;  /* 0x00000004ff047e24 */ /* 0x004fe2000f8e00ff */
[----:B0-----:R-:W-:-:S07]  /*2bf0*/  MOV R5, UR5 ;  /* 0x0000000500057c02 */ /* 0x001fce0008000f00 */
[----:B------:R-:W-:-:S07]  /*2c00*/  LEPC R20, `(.L_x_62) ;  /* 0x000000001014794e */ /* 0x000fce0000000000 */
[----:B-1----:R-:W-:Y:S05]  /*2c10*/  CALL.ABS.NOINC R8 ;  /* 0x0000000008007343 */ /* 0x002fea0003c00000 */
.L_x_62:
[----:B------:R-:W-:Y:S01]  /*2c20*/  ISETP.NE.AND P6, PT, R32, RZ, PT ;  /* 0x000000ff2000720c */ /* 0x000fe20003fc5270 */
[----:B------:R-:W-:-:S12]  /*2c30*/  VIADD R30, R30, 0x8 ;  /* 0x000000081e1e7836 */ /* 0x000fd80000000000 */
[----:B------:R-:W-:Y:S05]  /*2c40*/  @P6 BRA `(.L_x_63) ;  /* 0xfffffff400e06947 */ /* 0x000fea000383ffff */
[----:B------:R-:W-:Y:S05]  /*2c50*/  BSYNC.RECONVERGENT B6 ;  /* 0x0000000000067941 */ /* 0x000fea0003800200 */
.L_x_50:
[----:B------:R-:W-:-:S04]  /*2c60*/  LOP3.LUT R0, R31, 0x3, RZ, 0xc0, !PT ;  /* 0x000000031f007812 */ /* 0x000fc800078ec0ff */
[----:B------:R-:W-:-:S13]  /*2c70*/  ISETP.NE.AND P0, PT, R0, RZ, PT ;  /* 0x000000ff0000720c */ /* 0x000fda0003f05270 */
[----:B------:R-:W-:Y:S05]  /*2c80*/  @!P0 BRA `(.L_x_40) ;  /* 0x0000000400bc8947 */ /* 0x000fea0003800000 */
[----:B------:R-:W-:-:S13]  /*2c90*/  ISETP.NE.AND P0, PT, R0, 0x1, PT ;  /* 0x000000010000780c */ /* 0x000fda0003f05270 */
[----:B------:R-:W-:Y:S05]  /*2ca0*/  @!P0 BRA `(.L_x_64) ;  /* 0x0000000400148947 */ /* 0x000fea0003800000 */
        /* <DEDUP_REMOVED lines=17> */
.L_x_65:
[----:B------:R-:W-:Y:S01]  /*2dc0*/  VIADD R0, R28, 0x1 ;  /* 0x000000011c007836 */ /* 0x000fe20000000000 */
[----:B------:R0:W1:Y:S01]  /*2dd0*/  LDC.64 R8, c[0x4][R27] ;  /* 0x010000001b087b82 */ /* 0x0000620000000a00 */
[----:B------:R-:W2:Y:S01]  /*2de0*/  LDCU.64 UR4, c[0x4][0x30] ;  /* 0x01000600ff0477ac */ /* 0x000ea20008000a00 */
[----:B------:R-:W-:Y:S02]  /*2df0*/  IMAD.MOV.U32 R6, RZ, RZ, R24 ;  /* 0x000000ffff067224 */ /* 0x000fe400078e0018 */
[----:B------:R0:W-:Y:S01]  /*2e00*/  STL [R1], R0 ;  /* 0x0000000001007387 */ /* 0x0001e20000100800 */
[----:B------:R-:W-:Y:S02]  /*2e10*/  IMAD.MOV.U32 R7, RZ, RZ, R2 ;  /* 0x000000ffff077224 */ /* 0x000fe400078e0002 */
[----:B--2---:R-:W-:Y:S01]  /*2e20*/  IMAD.U32 R4, RZ, RZ, UR4 ;  /* 0x00000004ff047e24 */ /* 0x004fe2000f8e00ff */
[----:B0-----:R-:W-:-:S07]  /*2e30*/  MOV R5, UR5 ;  /* 0x0000000500057c02 */ /* 0x001fce0008000f00 */
[----:B------:R-:W-:-:S07]  /*2e40*/  LEPC R20, `(.L_x_66) ;  /* 0x000000001014794e */ /* 0x000fce0000000000 */
[----:B-1----:R-:W-:Y:S05]  /*2e50*/  CALL.ABS.NOINC R8 ;  /* 0x0000000008007343 */ /* 0x002fea0003c00000 */
.L_x_66:
[----:B------:R0:W-:Y:S01]  /*2e60*/  STL.64 [R1], R22 ;  /* 0x0000001601007387 */ /* 0x0001e20000100a00 */
[----:B------:R0:W1:Y:S01]  /*2e70*/  LDC.64 R8, c[0x4][R27] ;  /* 0x010000001b087b82 */ /* 0x0000620000000a00 */
[----:B------:R-:W2:Y:S01]  /*2e80*/  LDCU.64 UR4, c[0x4][0x38] ;  /* 0x01000700ff0477ac */ /* 0x000ea20008000a00 */
[----:B------:R-:W-:Y:S01]  /*2e90*/  IMAD.MOV.U32 R6, RZ, RZ, R24 ;  /* 0x000000ffff067224 */ /* 0x000fe200078e0018 */
[----:B------:R-:W-:Y:S01]  /*2ea0*/  MOV R7, R2 ;  /* 0x0000000200077202 */ /* 0x000fe20000000f00 */
[----:B--2---:R-:W-:Y:S02]  /*2eb0*/  IMAD.U32 R4, RZ, RZ, UR4 ;  /* 0x00000004ff047e24 */ /* 0x004fe4000f8e00ff */
[----:B0-----:R-:W-:-:S07]  /*2ec0*/  IMAD.U32 R5, RZ, RZ, UR5 ;  /* 0x00000005ff057e24 */ /* 0x001fce000f8e00ff */
[----:B------:R-:W-:-:S07]  /*2ed0*/  LEPC R20, `(.L_x_67) ;  /* 0x000000001014794e */ /* 0x000fce0000000000 */
[----:B-1----:R-:W-:Y:S05]  /*2ee0*/  CALL.ABS.NOINC R8 ;  /* 0x0000000008007343 */ /* 0x002fea0003c00000 */
.L_x_67:
        /* <DEDUP_REMOVED lines=9> */
[----:B--2---:R-:W-:Y:S02]  /*2f80*/  IMAD.U32 R4, RZ, RZ, UR4 ;  /* 0x00000004ff047e24 */ /* 0x004fe4000f8e00ff */
[----:B------:R-:W-:-:S07]  /*2f90*/  IMAD.U32 R5, RZ, RZ, UR5 ;  /* 0x00000005ff057e24 */ /* 0x000fce000f8e00ff */
[----:B------:R-:W-:-:S07]  /*2fa0*/  LEPC R20, `(.L_x_68) ;  /* 0x000000001014794e */ /* 0x000fce0000000000 */
[----:B01----:R-:W-:Y:S05]  /*2fb0*/  CALL.ABS.NOINC R8 ;  /* 0x0000000008007343 */ /* 0x003fea0003c00000 */
.L_x_68:
[----:B------:R-:W-:Y:S01]  /*2fc0*/  IADD3 R28, PT, PT, R28, 0x3, RZ ;  /* 0x000000031c1c7810 */ /* 0x000fe20007ffe0ff */
[----:B------:R0:W1:Y:S01]  /*2fd0*/  LDC.64 R8, c[0x4][R27] ;  /* 0x010000001b087b82 */ /* 0x0000620000000a00 */
[----:B------:R-:W2:Y:S01]  /*2fe0*/  LDCU.64 UR4, c[0x4][0x30] ;  /* 0x01000600ff0477ac */ /* 0x000ea20008000a00 */
[----:B------:R-:W-:Y:S02]  /*2ff0*/  IMAD.MOV.U32 R6, RZ, RZ, R24 ;  /* 0x000000ffff067224 */ /* 0x000fe400078e0018 */
[----:B------:R0:W-:Y:S01]  /*3000*/  STL [R1], R28 ;  /* 0x0000001c01007387 */ /* 0x0001e20000100800 */
[----:B------:R-:W-:Y:S02]  /*3010*/  IMAD.MOV.U32 R7, RZ, RZ, R2 ;  /* 0x000000ffff077224 */ /* 0x000fe400078e0002 */
[----:B--2---:R-:W-:Y:S02]  /*3020*/  IMAD.U32 R4, RZ, RZ, UR4 ;  /* 0x00000004ff047e24 */ /* 0x004fe4000f8e00ff */
[----:B0-----:R-:W-:-:S07]  /*3030*/  IMAD.U32 R5, RZ, RZ, UR5 ;  /* 0x00000005ff057e24 */ /* 0x001fce000f8e00ff */
[----:B------:R-:W-:-:S07]  /*3040*/  LEPC R20, `(.L_x_69) ;  /* 0x000000001014794e */ /* 0x000fce0000000000 */
[----:B-1----:R-:W-:Y:S05]  /*3050*/  CALL.ABS.NOINC R8 ;  /* 0x0000000008007343 */ /* 0x002fea0003c00000 */
.L_x_69:
        /* <DEDUP_REMOVED lines=9> */
.L_x_70:
[----:B------:R-:W-:-:S07]  /*30f0*/  VIADD R26, R26, 0x2 ;  /* 0x000000021a1a7836 */ /* 0x000fce0000000000 */
.L_x_64:
[----:B------:R-:W-:-:S04]  /*3100*/  LOP3.LUT R31, R31, 0x1, RZ, 0xc0, !PT ;  /* 0x000000011f1f7812 */ /* 0x000fc800078ec0ff */
[----:B------:R-:W-:-:S13]  /*3110*/  ISETP.NE.U32.AND P0, PT, R31, 0x1, PT ;  /* 0x000000011f00780c */ /* 0x000fda0003f05070 */
[----:B------:R-:W-:Y:S05]  /*3120*/  @P0 BRA `(.L_x_40) ;  /* 0x0000000000940947 */ /* 0x000fea0003800000 */
        /* <DEDUP_REMOVED lines=17> */
.L_x_71:
        /* <DEDUP_REMOVED lines=10> */
.L_x_72:
        /* <DEDUP_REMOVED lines=9> */
.L_x_73:
[----:B------:R-:W-:-:S07]  /*3370*/  VIADD R26, R26, 0x1 ;  /* 0x000000011a1a7836 */ /* 0x000fce0000000000 */
.L_x_40:
[----:B------:R-:W0:Y:S01]  /*3380*/  LDC.64 R2, c[0x0][0x3a0] ;  /* 0x0000e800ff027b82 */ /* 0x000e220000000a00 */
[----:B------:R-:W-:Y:S01]  /*3390*/  IMAD.IADD R25, R25, 0x1, R26 ;  /* 0x0000000119197824 */ /* 0x000fe200078e021a */
[C---:B------:R-:W-:Y:S01]  /*33a0*/  R2UR UR4, R18.reuse ;  /* 0x00000000120472ca */ /* 0x040fe200000e0000 */
[----:B------:R-:W-:Y:S01]  /*33b0*/  IMAD.MOV.U32 R5, RZ, RZ, -0x1 ;  /* 0xffffffffff057424 */ /* 0x000fe200078e00ff */
[----:B------:R-:W-:Y:S01]  /*33c0*/  R2UR UR5, R19 ;  /* 0x00000000130572ca */ /* 0x000fe200000e0000 */
[----:B------:R-:W-:Y:S01]  /*33d0*/  IMAD.SHL.U32 R25, R25, 0x2, RZ ;  /* 0x0000000219197824 */ /* 0x000fe200078e00ff */
[----:B------:R-:W-:Y:S02]  /*33e0*/  R2UR UR6, R18 ;  /* 0x00000000120672ca */ /* 0x000fe400000e0000 */
[----:B------:R-:W-:Y:S01]  /*33f0*/  R2UR UR7, R19 ;  /* 0x00000000130772ca */ /* 0x000fe200000e0000 */
[----:B0-----:R-:W-:-:S08]  /*3400*/  IMAD.WIDE R2, R25, 0x4, R2 ;  /* 0x0000000419027825 */ /* 0x001fd000078e0202 */
[----:B------:R-:W-:Y:S04]  /*3410*/  STG.E desc[UR4][R2.64], R5 ;  /* 0x0000000502007986 */ /* 0x000fe8000c101904 */
[----:B------:R-:W-:Y:S01]  /*3420*/  STG.E desc[UR6][R2.64+0x4], R5 ;  /* 0x0000040502007986 */ /* 0x000fe2000c101906 */
[----:B------:R-:W-:Y:S05]  /*3430*/  EXIT ;  /* 0x000000000000794d */ /* 0x000fea0003800000 */
.L_x_74:
[----:B------:R-:W-:-:S00]  /*3440*/  BRA `(.L_x_74) ;  /* 0xfffffffc00fc7947 */ /* 0x000fc0000383ffff */
[----:B------:R-:W-:-:S00]  /*3450*/  NOP ;  /* 0x0000000000007918 */ /* 0x000fc00000000000 */
        /* <DEDUP_REMOVED lines=10> */
.L_x_75:


//--------------------- .nv.global.init           --------------------------
	.section	.nv.global.init,"aw",@progbits
.nv.global.init:
	.type		$str$4,@object
	.size		$str$4,($str$3 - $str$4)
$str$4:
        /*0000*/ 	.byte	0x0a, 0x00
	.type		$str$3,@object
	.size		$str$3,($str$5 - $str$3)
$str$3:
        /*0002*/ 	.byte	0x25, 0x63, 0x00
	.type		$str$5,@object
	.size		$str$5,($str - $str$5)
$str$5:
        /*0005*/ 	.byte	0x25, 0x64, 0x0a, 0x00
	.type		$str,@object
	.size		$str,($str$2 - $str)
$str:
        /*0009*/ 	.byte	0x54, 0x49, 0x44, 0x3a, 0x20, 0x25, 0x64, 0x0a, 0x00
	.type		$str$2,@object
	.size		$str$2,($str$1 - $str$2)
$str$2:
        /*0012*/ 	.byte	0x52, 0x6f, 0x77, 0x20, 0x63, 0x6f, 0x6e, 0x74, 0x65, 0x6e, 0x74, 0x3a, 0x20, 0x00
	.type		$str$1,@object
	.size		$str$1,($str$6 - $str$1)
$str$1:
        /*0020*/ 	.byte	0x54, 0x68, 0x72, 0x65, 0x61, 0x64, 0x20, 0x25, 0x64, 0x20, 0x69, 0x73, 0x20, 0x70, 0x72, 0x6f
        /*0030*/ 	.byte	0x63, 0x65, 0x73, 0x73, 0x69, 0x6e, 0x67, 0x20, 0x72, 0x6f, 0x77, 0x20, 0x25, 0x64, 0x0a, 0x00
	.type		$str$6,@object
	.size		$str$6,(.L_6 - $str$6)
$str$6:
        /*0040*/ 	.byte	0x54, 0x68, 0x72, 0x65, 0x61, 0x64, 0x20, 0x25, 0x64, 0x20, 0x66, 0x6f, 0x75, 0x6e, 0x64, 0x20
        /*0050*/ 	.byte	0x61, 0x20, 0x6d, 0x61, 0x74, 0x63, 0x68, 0x20, 0x61, 0x74, 0x20, 0x70, 0x6f, 0x73, 0x69, 0x74
        /*0060*/ 	.byte	0x69, 0x6f, 0x6e, 0x20, 0x28, 0x25, 0x64, 0x2c, 0x20, 0x25, 0x64, 0x29, 0x0a, 0x00
.L_6:


//--------------------- .nv.shared.reserved.0     --------------------------
	.section	.nv.shared.reserved.0,"aw",@nobits
	.weak		__nv_reservedSMEM_offset_0_alias
	.size		__nv_reservedSMEM_offset_0_alias, 0, 64
	.other		__nv_reservedSMEM_offset_0_alias,@"STO_CUDA_RESERVED_SHARED STV_DEFAULT"
__nv_reservedSMEM_offset_0_alias:
	.zero		0
	.zero		64


//--------------------- .nv.constant0._Z13searchPatternPKciiS0_iPi --------------------------
	.section	.nv.constant0._Z13searchPatternPKciiS0_iPi,"a",@progbits
	.sectionflags	@""
	.align	4
.nv.constant0._Z13searchPatternPKciiS0_iPi:
	.zero		936


//--------------------- SYMBOLS --------------------------

	.type		.nv.reservedSmem.offset0,@object
	.size		.nv.reservedSmem.offset0,0x4
	.type		vprintf,@function
